//
// Generated by NVIDIA NVVM Compiler
//
// Compiler Build ID: CL-36424714
// Cuda compilation tools, release 13.0, V13.0.88
// Based on NVVM 20.0.0
//

.version 9.0
.target sm_100
.address_size 64

	// .globl	_Z5sgemmPKfS0_Pfiii
// _ZZ7sgemmNTE2bs has been demoted
// _ZZ7sgemmNNE2bs has been demoted

.visible .entry _Z5sgemmPKfS0_Pfiii(
	.param .u64 .ptr .align 1 _Z5sgemmPKfS0_Pfiii_param_0,
	.param .u64 .ptr .align 1 _Z5sgemmPKfS0_Pfiii_param_1,
	.param .u64 .ptr .align 1 _Z5sgemmPKfS0_Pfiii_param_2,
	.param .u32 _Z5sgemmPKfS0_Pfiii_param_3,
	.param .u32 _Z5sgemmPKfS0_Pfiii_param_4,
	.param .u32 _Z5sgemmPKfS0_Pfiii_param_5
)
{
	.reg .pred 	%p<14>;
	.reg .b32 	%r<91>;
	.reg .b32 	%f<67>;
	.reg .b64 	%rd<69>;

	ld.param.u64 	%rd5, [_Z5sgemmPKfS0_Pfiii_param_0];
	ld.param.u64 	%rd6, [_Z5sgemmPKfS0_Pfiii_param_1];
	ld.param.u64 	%rd4, [_Z5sgemmPKfS0_Pfiii_param_2];
	ld.param.u32 	%r44, [_Z5sgemmPKfS0_Pfiii_param_5];
	cvta.to.global.u64 	%rd1, %rd5;
	cvta.to.global.u64 	%rd2, %rd6;
	setp.lt.s32 	%p1, %r44, 1;
	@%p1 bra 	$L__BB0_20;
	cvta.to.global.u64 	%rd7, %rd4;
	mov.u32 	%r1, %ctaid.x;
	mov.u32 	%r46, %ctaid.y;
	mov.u32 	%r2, %nctaid.x;
	mul.lo.s32 	%r3, %r46, %r2;
	add.s32 	%r47, %r3, %r1;
	mul.wide.s32 	%rd8, %r47, 4;
	add.s64 	%rd3, %rd7, %rd8;
	ld.global.f32 	%f60, [%rd3];
	and.b32  	%r4, %r44, 7;
	setp.lt.u32 	%p2, %r44, 8;
	mov.b32 	%r89, 0;
	@%p2 bra 	$L__BB0_6;
	and.b32  	%r89, %r44, 2147483640;
	neg.s32 	%r87, %r89;
	add.s32 	%r86, %r2, %r1;
	shl.b32 	%r8, %r2, 3;
	shl.b32 	%r49, %r2, 1;
	add.s32 	%r85, %r1, %r49;
	mad.lo.s32 	%r84, %r2, 3, %r1;
	shl.b32 	%r50, %r2, 2;
	add.s32 	%r83, %r1, %r50;
	mad.lo.s32 	%r82, %r2, 5, %r1;
	mad.lo.s32 	%r81, %r2, 6, %r1;
	mad.lo.s32 	%r80, %r2, 7, %r1;
	add.s32 	%r78, %r3, 3;
	mov.b32 	%r77, 3;
	mov.u32 	%r79, %r1;
$L__BB0_3:
	.pragma "nounroll";
	setp.ne.s32 	%p3, %r77, 3;
	@%p3 bra 	$L__BB0_5;
	mov.b32 	%r51, 0;
	st.global.u32 	[%rd3], %r51;
	mov.f32 	%f60, 0f00000000;
$L__BB0_5:
	add.s32 	%r52, %r78, -3;
	mul.wide.u32 	%rd9, %r52, 4;
	add.s64 	%rd10, %rd2, %rd9;
	ld.global.f32 	%f14, [%rd10];
	mul.wide.u32 	%rd11, %r79, 4;
	add.s64 	%rd12, %rd1, %rd11;
	ld.global.f32 	%f15, [%rd12];
	fma.rn.f32 	%f16, %f14, %f15, %f60;
	st.global.f32 	[%rd3], %f16;
	add.s32 	%r53, %r78, -2;
	mul.wide.u32 	%rd13, %r53, 4;
	add.s64 	%rd14, %rd2, %rd13;
	ld.global.f32 	%f17, [%rd14];
	mul.wide.u32 	%rd15, %r86, 4;
	add.s64 	%rd16, %rd1, %rd15;
	ld.global.f32 	%f18, [%rd16];
	fma.rn.f32 	%f19, %f17, %f18, %f16;
	st.global.f32 	[%rd3], %f19;
	add.s32 	%r54, %r78, -1;
	mul.wide.u32 	%rd17, %r54, 4;
	add.s64 	%rd18, %rd2, %rd17;
	ld.global.f32 	%f20, [%rd18];
	mul.wide.u32 	%rd19, %r85, 4;
	add.s64 	%rd20, %rd1, %rd19;
	ld.global.f32 	%f21, [%rd20];
	fma.rn.f32 	%f22, %f20, %f21, %f19;
	st.global.f32 	[%rd3], %f22;
	add.s32 	%r55, %r78, 4;
	mul.wide.u32 	%rd21, %r78, 4;
	add.s64 	%rd22, %rd2, %rd21;
	ld.global.f32 	%f23, [%rd22];
	mul.wide.u32 	%rd23, %r84, 4;
	add.s64 	%rd24, %rd1, %rd23;
	ld.global.f32 	%f24, [%rd24];
	fma.rn.f32 	%f25, %f23, %f24, %f22;
	st.global.f32 	[%rd3], %f25;
	add.s32 	%r56, %r78, 1;
	mul.wide.u32 	%rd25, %r56, 4;
	add.s64 	%rd26, %rd2, %rd25;
	ld.global.f32 	%f26, [%rd26];
	mul.wide.u32 	%rd27, %r83, 4;
	add.s64 	%rd28, %rd1, %rd27;
	ld.global.f32 	%f27, [%rd28];
	fma.rn.f32 	%f28, %f26, %f27, %f25;
	st.global.f32 	[%rd3], %f28;
	add.s32 	%r57, %r78, 2;
	mul.wide.u32 	%rd29, %r57, 4;
	add.s64 	%rd30, %rd2, %rd29;
	ld.global.f32 	%f29, [%rd30];
	mul.wide.u32 	%rd31, %r82, 4;
	add.s64 	%rd32, %rd1, %rd31;
	ld.global.f32 	%f30, [%rd32];
	fma.rn.f32 	%f31, %f29, %f30, %f28;
	st.global.f32 	[%rd3], %f31;
	add.s32 	%r58, %r78, 3;
	mul.wide.u32 	%rd33, %r58, 4;
	add.s64 	%rd34, %rd2, %rd33;
	ld.global.f32 	%f32, [%rd34];
	mul.wide.u32 	%rd35, %r81, 4;
	add.s64 	%rd36, %rd1, %rd35;
	ld.global.f32 	%f33, [%rd36];
	fma.rn.f32 	%f34, %f32, %f33, %f31;
	st.global.f32 	[%rd3], %f34;
	mul.wide.u32 	%rd37, %r55, 4;
	add.s64 	%rd38, %rd2, %rd37;
	ld.global.f32 	%f35, [%rd38];
	mul.wide.u32 	%rd39, %r80, 4;
	add.s64 	%rd40, %rd1, %rd39;
	ld.global.f32 	%f36, [%rd40];
	fma.rn.f32 	%f60, %f35, %f36, %f34;
	st.global.f32 	[%rd3], %f60;
	add.s32 	%r87, %r87, 8;
	add.s32 	%r86, %r86, %r8;
	add.s32 	%r85, %r85, %r8;
	add.s32 	%r84, %r84, %r8;
	add.s32 	%r83, %r83, %r8;
	add.s32 	%r82, %r82, %r8;
	add.s32 	%r81, %r81, %r8;
	add.s32 	%r80, %r80, %r8;
	add.s32 	%r79, %r79, %r8;
	add.s32 	%r78, %r78, 8;
	add.s32 	%r77, %r77, 8;
	setp.ne.s32 	%p4, %r87, 0;
	@%p4 bra 	$L__BB0_3;
$L__BB0_6:
	setp.eq.s32 	%p5, %r4, 0;
	@%p5 bra 	$L__BB0_20;
	and.b32  	%r39, %r44, 3;
	setp.lt.u32 	%p6, %r4, 4;
	@%p6 bra 	$L__BB0_11;
	setp.ne.s32 	%p7, %r89, 0;
	@%p7 bra 	$L__BB0_10;
	mov.b32 	%r59, 0;
	st.global.u32 	[%rd3], %r59;
	mov.f32 	%f60, 0f00000000;
$L__BB0_10:
	add.s32 	%r60, %r89, %r3;
	mul.wide.u32 	%rd41, %r60, 4;
	add.s64 	%rd42, %rd2, %rd41;
	ld.global.f32 	%f38, [%rd42];
	mad.lo.s32 	%r61, %r89, %r2, %r1;
	mul.wide.u32 	%rd43, %r61, 4;
	add.s64 	%rd44, %rd1, %rd43;
	ld.global.f32 	%f39, [%rd44];
	fma.rn.f32 	%f40, %f38, %f39, %f60;
	st.global.f32 	[%rd3], %f40;
	add.s32 	%r62, %r60, 1;
	mul.wide.u32 	%rd45, %r62, 4;
	add.s64 	%rd46, %rd2, %rd45;
	ld.global.f32 	%f41, [%rd46];
	add.s32 	%r63, %r61, %r2;
	mul.wide.u32 	%rd47, %r63, 4;
	add.s64 	%rd48, %rd1, %rd47;
	ld.global.f32 	%f42, [%rd48];
	fma.rn.f32 	%f43, %f41, %f42, %f40;
	st.global.f32 	[%rd3], %f43;
	add.s32 	%r64, %r60, 2;
	mul.wide.u32 	%rd49, %r64, 4;
	add.s64 	%rd50, %rd2, %rd49;
	ld.global.f32 	%f44, [%rd50];
	add.s32 	%r65, %r63, %r2;
	mul.wide.u32 	%rd51, %r65, 4;
	add.s64 	%rd52, %rd1, %rd51;
	ld.global.f32 	%f45, [%rd52];
	fma.rn.f32 	%f46, %f44, %f45, %f43;
	st.global.f32 	[%rd3], %f46;
	add.s32 	%r66, %r60, 3;
	mul.wide.u32 	%rd53, %r66, 4;
	add.s64 	%rd54, %rd2, %rd53;
	ld.global.f32 	%f47, [%rd54];
	add.s32 	%r67, %r65, %r2;
	mul.wide.u32 	%rd55, %r67, 4;
	add.s64 	%rd56, %rd1, %rd55;
	ld.global.f32 	%f48, [%rd56];
	fma.rn.f32 	%f60, %f47, %f48, %f46;
	st.global.f32 	[%rd3], %f60;
	add.s32 	%r89, %r89, 4;
$L__BB0_11:
	setp.eq.s32 	%p8, %r39, 0;
	@%p8 bra 	$L__BB0_20;
	setp.eq.s32 	%p9, %r39, 1;
	@%p9 bra 	$L__BB0_16;
	setp.ne.s32 	%p10, %r89, 0;
	@%p10 bra 	$L__BB0_15;
	mov.b32 	%r68, 0;
	st.global.u32 	[%rd3], %r68;
	mov.f32 	%f60, 0f00000000;
$L__BB0_15:
	add.s32 	%r69, %r89, %r3;
	mul.wide.u32 	%rd57, %r69, 4;
	add.s64 	%rd58, %rd2, %rd57;
	ld.global.f32 	%f50, [%rd58];
	mad.lo.s32 	%r70, %r89, %r2, %r1;
	mul.wide.u32 	%rd59, %r70, 4;
	add.s64 	%rd60, %rd1, %rd59;
	ld.global.f32 	%f51, [%rd60];
	fma.rn.f32 	%f52, %f50, %f51, %f60;
	st.global.f32 	[%rd3], %f52;
	add.s32 	%r71, %r69, 1;
	mul.wide.u32 	%rd61, %r71, 4;
	add.s64 	%rd62, %rd2, %rd61;
	ld.global.f32 	%f53, [%rd62];
	add.s32 	%r72, %r70, %r2;
	mul.wide.u32 	%rd63, %r72, 4;
	add.s64 	%rd64, %rd1, %rd63;
	ld.global.f32 	%f54, [%rd64];
	fma.rn.f32 	%f60, %f53, %f54, %f52;
	st.global.f32 	[%rd3], %f60;
	add.s32 	%r89, %r89, 2;
$L__BB0_16:
	and.b32  	%r73, %r44, 1;
	setp.eq.b32 	%p11, %r73, 1;
	not.pred 	%p12, %p11;
	@%p12 bra 	$L__BB0_20;
	setp.ne.s32 	%p13, %r89, 0;
	@%p13 bra 	$L__BB0_19;
	mov.b32 	%r74, 0;
	st.global.u32 	[%rd3], %r74;
	mov.f32 	%f60, 0f00000000;
$L__BB0_19:
	add.s32 	%r75, %r89, %r3;
	mul.wide.u32 	%rd65, %r75, 4;
	add.s64 	%rd66, %rd2, %rd65;
	ld.global.f32 	%f56, [%rd66];
	mad.lo.s32 	%r76, %r89, %r2, %r1;
	mul.wide.u32 	%rd67, %r76, 4;
	add.s64 	%rd68, %rd1, %rd67;
	ld.global.f32 	%f57, [%rd68];
	fma.rn.f32 	%f58, %f56, %f57, %f60;
	st.global.f32 	[%rd3], %f58;
$L__BB0_20:
	ret;

}
	// .globl	sgemmNT
.visible .entry sgemmNT(
	.param .u64 .ptr .align 1 sgemmNT_param_0,
	.param .u32 sgemmNT_param_1,
	.param .u64 .ptr .align 1 sgemmNT_param_2,
	.param .u32 sgemmNT_param_3,
	.param .u64 .ptr .align 1 sgemmNT_param_4,
	.param .u32 sgemmNT_param_5,
	.param .u32 sgemmNT_param_6,
	.param .f32 sgemmNT_param_7,
	.param .f32 sgemmNT_param_8
)
{
	.reg .pred 	%p<2>;
	.reg .b32 	%r<33>;
	.reg .b32 	%f<872>;
	.reg .b64 	%rd<60>;
	// demoted variable
	.shared .align 4 .b8 _ZZ7sgemmNTE2bs[1024];
	ld.param.u64 	%rd9, [sgemmNT_param_0];
	ld.param.u64 	%rd10, [sgemmNT_param_2];
	ld.param.u32 	%r2, [sgemmNT_param_3];
	ld.param.u64 	%rd11, [sgemmNT_param_4];
	ld.param.u32 	%r3, [sgemmNT_param_5];
	ld.param.u32 	%r4, [sgemmNT_param_6];
	cvta.to.global.u64 	%rd12, %rd9;
	cvta.to.global.u64 	%rd13, %rd11;
	cvta.to.global.u64 	%rd14, %rd10;
	mov.u32 	%r5, %tid.x;
	mov.u32 	%r6, %tid.y;
	mov.u32 	%r7, %ctaid.x;
	shl.b32 	%r8, %r7, 6;
	mov.u32 	%r9, %ctaid.y;
	shl.b32 	%r10, %r9, 4;
	shl.b32 	%r11, %r6, 4;
	add.s32 	%r12, %r11, %r5;
	add.s32 	%r13, %r12, %r8;
	mul.wide.s32 	%rd15, %r13, 4;
	add.s64 	%rd59, %rd12, %rd15;
	add.s32 	%r14, %r10, %r5;
	shl.b32 	%r15, %r2, 8;
	shr.s32 	%r16, %r15, 8;
	mad.lo.s32 	%r17, %r16, %r6, %r14;
	mul.wide.s32 	%rd16, %r17, 4;
	add.s64 	%rd58, %rd14, %rd16;
	shl.b32 	%r18, %r3, 8;
	shr.s32 	%r19, %r18, 8;
	mad.lo.s32 	%r20, %r19, %r10, %r13;
	mul.wide.s32 	%rd17, %r20, 4;
	add.s64 	%rd3, %rd13, %rd17;
	mul.lo.s32 	%r21, %r4, %r2;
	mul.wide.s32 	%rd18, %r21, 4;
	add.s64 	%rd4, %rd58, %rd18;
	mov.f32 	%f856, 0f00000000;
	shl.b32 	%r24, %r5, 2;
	mov.f32 	%f857, %f856;
	mov.f32 	%f858, %f856;
	mov.f32 	%f859, %f856;
	mov.f32 	%f860, %f856;
	mov.f32 	%f861, %f856;
	mov.f32 	%f862, %f856;
	mov.f32 	%f863, %f856;
	mov.f32 	%f864, %f856;
	mov.f32 	%f865, %f856;
	mov.f32 	%f866, %f856;
	mov.f32 	%f867, %f856;
	mov.f32 	%f868, %f856;
	mov.f32 	%f869, %f856;
	mov.f32 	%f870, %f856;
	mov.f32 	%f871, %f856;
$L__BB1_1:
	ld.param.u32 	%r31, [sgemmNT_param_3];
	ld.param.u32 	%r30, [sgemmNT_param_1];
	shl.b32 	%r22, %r31, 2;
	ld.global.f32 	%f35, [%rd58];
	mov.u32 	%r25, _ZZ7sgemmNTE2bs;
	add.s32 	%r26, %r25, %r24;
	mov.u32 	%r27, %tid.y;
	shl.b32 	%r28, %r27, 6;
	add.s32 	%r29, %r26, %r28;
	st.shared.f32 	[%r29], %f35;
	mul.wide.s32 	%rd19, %r22, 4;
	add.s64 	%rd20, %rd58, %rd19;
	ld.global.f32 	%f36, [%rd20];
	st.shared.f32 	[%r29+256], %f36;
	mul.wide.s32 	%rd21, %r31, 16;
	add.s64 	%rd22, %rd20, %rd21;
	ld.global.f32 	%f37, [%rd22];
	st.shared.f32 	[%r29+512], %f37;
	add.s64 	%rd23, %rd22, %rd21;
	ld.global.f32 	%f38, [%rd23];
	st.shared.f32 	[%r29+768], %f38;
	bar.sync 	0;
	mul.wide.s32 	%rd24, %r30, 64;
	add.s64 	%rd7, %rd59, %rd24;
	ld.global.f32 	%f39, [%rd59];
	ld.shared.f32 	%f40, [_ZZ7sgemmNTE2bs];
	add.f32 	%f41, %f39, %f40;
	min.f32 	%f42, %f871, %f41;
	ld.shared.f32 	%f43, [_ZZ7sgemmNTE2bs+4];
	add.f32 	%f44, %f39, %f43;
	min.f32 	%f45, %f870, %f44;
	ld.shared.f32 	%f46, [_ZZ7sgemmNTE2bs+8];
	add.f32 	%f47, %f39, %f46;
	min.f32 	%f48, %f869, %f47;
	ld.shared.f32 	%f49, [_ZZ7sgemmNTE2bs+12];
	add.f32 	%f50, %f39, %f49;
	min.f32 	%f51, %f868, %f50;
	ld.shared.f32 	%f52, [_ZZ7sgemmNTE2bs+16];
	add.f32 	%f53, %f39, %f52;
	min.f32 	%f54, %f867, %f53;
	ld.shared.f32 	%f55, [_ZZ7sgemmNTE2bs+20];
	add.f32 	%f56, %f39, %f55;
	min.f32 	%f57, %f866, %f56;
	ld.shared.f32 	%f58, [_ZZ7sgemmNTE2bs+24];
	add.f32 	%f59, %f39, %f58;
	min.f32 	%f60, %f865, %f59;
	ld.shared.f32 	%f61, [_ZZ7sgemmNTE2bs+28];
	add.f32 	%f62, %f39, %f61;
	min.f32 	%f63, %f864, %f62;
	ld.shared.f32 	%f64, [_ZZ7sgemmNTE2bs+32];
	add.f32 	%f65, %f39, %f64;
	min.f32 	%f66, %f863, %f65;
	ld.shared.f32 	%f67, [_ZZ7sgemmNTE2bs+36];
	add.f32 	%f68, %f39, %f67;
	min.f32 	%f69, %f862, %f68;
	ld.shared.f32 	%f70, [_ZZ7sgemmNTE2bs+40];
	add.f32 	%f71, %f39, %f70;
	min.f32 	%f72, %f861, %f71;
	ld.shared.f32 	%f73, [_ZZ7sgemmNTE2bs+44];
	add.f32 	%f74, %f39, %f73;
	min.f32 	%f75, %f860, %f74;
	ld.shared.f32 	%f76, [_ZZ7sgemmNTE2bs+48];
	add.f32 	%f77, %f39, %f76;
	min.f32 	%f78, %f859, %f77;
	ld.shared.f32 	%f79, [_ZZ7sgemmNTE2bs+52];
	add.f32 	%f80, %f39, %f79;
	min.f32 	%f81, %f858, %f80;
	ld.shared.f32 	%f82, [_ZZ7sgemmNTE2bs+56];
	add.f32 	%f83, %f39, %f82;
	min.f32 	%f84, %f857, %f83;
	ld.shared.f32 	%f85, [_ZZ7sgemmNTE2bs+60];
	add.f32 	%f86, %f39, %f85;
	min.f32 	%f87, %f856, %f86;
	mul.wide.s32 	%rd25, %r30, -60;
	add.s64 	%rd26, %rd7, %rd25;
	ld.global.f32 	%f88, [%rd26];
	ld.shared.f32 	%f89, [_ZZ7sgemmNTE2bs+64];
	add.f32 	%f90, %f88, %f89;
	min.f32 	%f91, %f42, %f90;
	ld.shared.f32 	%f92, [_ZZ7sgemmNTE2bs+68];
	add.f32 	%f93, %f88, %f92;
	min.f32 	%f94, %f45, %f93;
	ld.shared.f32 	%f95, [_ZZ7sgemmNTE2bs+72];
	add.f32 	%f96, %f88, %f95;
	min.f32 	%f97, %f48, %f96;
	ld.shared.f32 	%f98, [_ZZ7sgemmNTE2bs+76];
	add.f32 	%f99, %f88, %f98;
	min.f32 	%f100, %f51, %f99;
	ld.shared.f32 	%f101, [_ZZ7sgemmNTE2bs+80];
	add.f32 	%f102, %f88, %f101;
	min.f32 	%f103, %f54, %f102;
	ld.shared.f32 	%f104, [_ZZ7sgemmNTE2bs+84];
	add.f32 	%f105, %f88, %f104;
	min.f32 	%f106, %f57, %f105;
	ld.shared.f32 	%f107, [_ZZ7sgemmNTE2bs+88];
	add.f32 	%f108, %f88, %f107;
	min.f32 	%f109, %f60, %f108;
	ld.shared.f32 	%f110, [_ZZ7sgemmNTE2bs+92];
	add.f32 	%f111, %f88, %f110;
	min.f32 	%f112, %f63, %f111;
	ld.shared.f32 	%f113, [_ZZ7sgemmNTE2bs+96];
	add.f32 	%f114, %f88, %f113;
	min.f32 	%f115, %f66, %f114;
	ld.shared.f32 	%f116, [_ZZ7sgemmNTE2bs+100];
	add.f32 	%f117, %f88, %f116;
	min.f32 	%f118, %f69, %f117;
	ld.shared.f32 	%f119, [_ZZ7sgemmNTE2bs+104];
	add.f32 	%f120, %f88, %f119;
	min.f32 	%f121, %f72, %f120;
	ld.shared.f32 	%f122, [_ZZ7sgemmNTE2bs+108];
	add.f32 	%f123, %f88, %f122;
	min.f32 	%f124, %f75, %f123;
	ld.shared.f32 	%f125, [_ZZ7sgemmNTE2bs+112];
	add.f32 	%f126, %f88, %f125;
	min.f32 	%f127, %f78, %f126;
	ld.shared.f32 	%f128, [_ZZ7sgemmNTE2bs+116];
	add.f32 	%f129, %f88, %f128;
	min.f32 	%f130, %f81, %f129;
	ld.shared.f32 	%f131, [_ZZ7sgemmNTE2bs+120];
	add.f32 	%f132, %f88, %f131;
	min.f32 	%f133, %f84, %f132;
	ld.shared.f32 	%f134, [_ZZ7sgemmNTE2bs+124];
	add.f32 	%f135, %f88, %f134;
	min.f32 	%f136, %f87, %f135;
	mul.wide.s32 	%rd27, %r30, 4;
	add.s64 	%rd28, %rd26, %rd27;
	ld.global.f32 	%f137, [%rd28];
	ld.shared.f32 	%f138, [_ZZ7sgemmNTE2bs+128];
	add.f32 	%f139, %f137, %f138;
	min.f32 	%f140, %f91, %f139;
	ld.shared.f32 	%f141, [_ZZ7sgemmNTE2bs+132];
	add.f32 	%f142, %f137, %f141;
	min.f32 	%f143, %f94, %f142;
	ld.shared.f32 	%f144, [_ZZ7sgemmNTE2bs+136];
	add.f32 	%f145, %f137, %f144;
	min.f32 	%f146, %f97, %f145;
	ld.shared.f32 	%f147, [_ZZ7sgemmNTE2bs+140];
	add.f32 	%f148, %f137, %f147;
	min.f32 	%f149, %f100, %f148;
	ld.shared.f32 	%f150, [_ZZ7sgemmNTE2bs+144];
	add.f32 	%f151, %f137, %f150;
	min.f32 	%f152, %f103, %f151;
	ld.shared.f32 	%f153, [_ZZ7sgemmNTE2bs+148];
	add.f32 	%f154, %f137, %f153;
	min.f32 	%f155, %f106, %f154;
	ld.shared.f32 	%f156, [_ZZ7sgemmNTE2bs+152];
	add.f32 	%f157, %f137, %f156;
	min.f32 	%f158, %f109, %f157;
	ld.shared.f32 	%f159, [_ZZ7sgemmNTE2bs+156];
	add.f32 	%f160, %f137, %f159;
	min.f32 	%f161, %f112, %f160;
	ld.shared.f32 	%f162, [_ZZ7sgemmNTE2bs+160];
	add.f32 	%f163, %f137, %f162;
	min.f32 	%f164, %f115, %f163;
	ld.shared.f32 	%f165, [_ZZ7sgemmNTE2bs+164];
	add.f32 	%f166, %f137, %f165;
	min.f32 	%f167, %f118, %f166;
	ld.shared.f32 	%f168, [_ZZ7sgemmNTE2bs+168];
	add.f32 	%f169, %f137, %f168;
	min.f32 	%f170, %f121, %f169;
	ld.shared.f32 	%f171, [_ZZ7sgemmNTE2bs+172];
	add.f32 	%f172, %f137, %f171;
	min.f32 	%f173, %f124, %f172;
	ld.shared.f32 	%f174, [_ZZ7sgemmNTE2bs+176];
	add.f32 	%f175, %f137, %f174;
	min.f32 	%f176, %f127, %f175;
	ld.shared.f32 	%f177, [_ZZ7sgemmNTE2bs+180];
	add.f32 	%f178, %f137, %f177;
	min.f32 	%f179, %f130, %f178;
	ld.shared.f32 	%f180, [_ZZ7sgemmNTE2bs+184];
	add.f32 	%f181, %f137, %f180;
	min.f32 	%f182, %f133, %f181;
	ld.shared.f32 	%f183, [_ZZ7sgemmNTE2bs+188];
	add.f32 	%f184, %f137, %f183;
	min.f32 	%f185, %f136, %f184;
	add.s64 	%rd29, %rd28, %rd27;
	ld.global.f32 	%f186, [%rd29];
	ld.shared.f32 	%f187, [_ZZ7sgemmNTE2bs+192];
	add.f32 	%f188, %f186, %f187;
	min.f32 	%f189, %f140, %f188;
	ld.shared.f32 	%f190, [_ZZ7sgemmNTE2bs+196];
	add.f32 	%f191, %f186, %f190;
	min.f32 	%f192, %f143, %f191;
	ld.shared.f32 	%f193, [_ZZ7sgemmNTE2bs+200];
	add.f32 	%f194, %f186, %f193;
	min.f32 	%f195, %f146, %f194;
	ld.shared.f32 	%f196, [_ZZ7sgemmNTE2bs+204];
	add.f32 	%f197, %f186, %f196;
	min.f32 	%f198, %f149, %f197;
	ld.shared.f32 	%f199, [_ZZ7sgemmNTE2bs+208];
	add.f32 	%f200, %f186, %f199;
	min.f32 	%f201, %f152, %f200;
	ld.shared.f32 	%f202, [_ZZ7sgemmNTE2bs+212];
	add.f32 	%f203, %f186, %f202;
	min.f32 	%f204, %f155, %f203;
	ld.shared.f32 	%f205, [_ZZ7sgemmNTE2bs+216];
	add.f32 	%f206, %f186, %f205;
	min.f32 	%f207, %f158, %f206;
	ld.shared.f32 	%f208, [_ZZ7sgemmNTE2bs+220];
	add.f32 	%f209, %f186, %f208;
	min.f32 	%f210, %f161, %f209;
	ld.shared.f32 	%f211, [_ZZ7sgemmNTE2bs+224];
	add.f32 	%f212, %f186, %f211;
	min.f32 	%f213, %f164, %f212;
	ld.shared.f32 	%f214, [_ZZ7sgemmNTE2bs+228];
	add.f32 	%f215, %f186, %f214;
	min.f32 	%f216, %f167, %f215;
	ld.shared.f32 	%f217, [_ZZ7sgemmNTE2bs+232];
	add.f32 	%f218, %f186, %f217;
	min.f32 	%f219, %f170, %f218;
	ld.shared.f32 	%f220, [_ZZ7sgemmNTE2bs+236];
	add.f32 	%f221, %f186, %f220;
	min.f32 	%f222, %f173, %f221;
	ld.shared.f32 	%f223, [_ZZ7sgemmNTE2bs+240];
	add.f32 	%f224, %f186, %f223;
	min.f32 	%f225, %f176, %f224;
	ld.shared.f32 	%f226, [_ZZ7sgemmNTE2bs+244];
	add.f32 	%f227, %f186, %f226;
	min.f32 	%f228, %f179, %f227;
	ld.shared.f32 	%f229, [_ZZ7sgemmNTE2bs+248];
	add.f32 	%f230, %f186, %f229;
	min.f32 	%f231, %f182, %f230;
	ld.shared.f32 	%f232, [_ZZ7sgemmNTE2bs+252];
	add.f32 	%f233, %f186, %f232;
	min.f32 	%f234, %f185, %f233;
	add.s64 	%rd30, %rd29, %rd27;
	ld.global.f32 	%f235, [%rd30];
	ld.shared.f32 	%f236, [_ZZ7sgemmNTE2bs+256];
	add.f32 	%f237, %f235, %f236;
	min.f32 	%f238, %f189, %f237;
	ld.shared.f32 	%f239, [_ZZ7sgemmNTE2bs+260];
	add.f32 	%f240, %f235, %f239;
	min.f32 	%f241, %f192, %f240;
	ld.shared.f32 	%f242, [_ZZ7sgemmNTE2bs+264];
	add.f32 	%f243, %f235, %f242;
	min.f32 	%f244, %f195, %f243;
	ld.shared.f32 	%f245, [_ZZ7sgemmNTE2bs+268];
	add.f32 	%f246, %f235, %f245;
	min.f32 	%f247, %f198, %f246;
	ld.shared.f32 	%f248, [_ZZ7sgemmNTE2bs+272];
	add.f32 	%f249, %f235, %f248;
	min.f32 	%f250, %f201, %f249;
	ld.shared.f32 	%f251, [_ZZ7sgemmNTE2bs+276];
	add.f32 	%f252, %f235, %f251;
	min.f32 	%f253, %f204, %f252;
	ld.shared.f32 	%f254, [_ZZ7sgemmNTE2bs+280];
	add.f32 	%f255, %f235, %f254;
	min.f32 	%f256, %f207, %f255;
	ld.shared.f32 	%f257, [_ZZ7sgemmNTE2bs+284];
	add.f32 	%f258, %f235, %f257;
	min.f32 	%f259, %f210, %f258;
	ld.shared.f32 	%f260, [_ZZ7sgemmNTE2bs+288];
	add.f32 	%f261, %f235, %f260;
	min.f32 	%f262, %f213, %f261;
	ld.shared.f32 	%f263, [_ZZ7sgemmNTE2bs+292];
	add.f32 	%f264, %f235, %f263;
	min.f32 	%f265, %f216, %f264;
	ld.shared.f32 	%f266, [_ZZ7sgemmNTE2bs+296];
	add.f32 	%f267, %f235, %f266;
	min.f32 	%f268, %f219, %f267;
	ld.shared.f32 	%f269, [_ZZ7sgemmNTE2bs+300];
	add.f32 	%f270, %f235, %f269;
	min.f32 	%f271, %f222, %f270;
	ld.shared.f32 	%f272, [_ZZ7sgemmNTE2bs+304];
	add.f32 	%f273, %f235, %f272;
	min.f32 	%f274, %f225, %f273;
	ld.shared.f32 	%f275, [_ZZ7sgemmNTE2bs+308];
	add.f32 	%f276, %f235, %f275;
	min.f32 	%f277, %f228, %f276;
	ld.shared.f32 	%f278, [_ZZ7sgemmNTE2bs+312];
	add.f32 	%f279, %f235, %f278;
	min.f32 	%f280, %f231, %f279;
	ld.shared.f32 	%f281, [_ZZ7sgemmNTE2bs+316];
	add.f32 	%f282, %f235, %f281;
	min.f32 	%f283, %f234, %f282;
	add.s64 	%rd31, %rd30, %rd27;
	ld.global.f32 	%f284, [%rd31];
	ld.shared.f32 	%f285, [_ZZ7sgemmNTE2bs+320];
	add.f32 	%f286, %f284, %f285;
	min.f32 	%f287, %f238, %f286;
	ld.shared.f32 	%f288, [_ZZ7sgemmNTE2bs+324];
	add.f32 	%f289, %f284, %f288;
	min.f32 	%f290, %f241, %f289;
	ld.shared.f32 	%f291, [_ZZ7sgemmNTE2bs+328];
	add.f32 	%f292, %f284, %f291;
	min.f32 	%f293, %f244, %f292;
	ld.shared.f32 	%f294, [_ZZ7sgemmNTE2bs+332];
	add.f32 	%f295, %f284, %f294;
	min.f32 	%f296, %f247, %f295;
	ld.shared.f32 	%f297, [_ZZ7sgemmNTE2bs+336];
	add.f32 	%f298, %f284, %f297;
	min.f32 	%f299, %f250, %f298;
	ld.shared.f32 	%f300, [_ZZ7sgemmNTE2bs+340];
	add.f32 	%f301, %f284, %f300;
	min.f32 	%f302, %f253, %f301;
	ld.shared.f32 	%f303, [_ZZ7sgemmNTE2bs+344];
	add.f32 	%f304, %f284, %f303;
	min.f32 	%f305, %f256, %f304;
	ld.shared.f32 	%f306, [_ZZ7sgemmNTE2bs+348];
	add.f32 	%f307, %f284, %f306;
	min.f32 	%f308, %f259, %f307;
	ld.shared.f32 	%f309, [_ZZ7sgemmNTE2bs+352];
	add.f32 	%f310, %f284, %f309;
	min.f32 	%f311, %f262, %f310;
	ld.shared.f32 	%f312, [_ZZ7sgemmNTE2bs+356];
	add.f32 	%f313, %f284, %f312;
	min.f32 	%f314, %f265, %f313;
	ld.shared.f32 	%f315, [_ZZ7sgemmNTE2bs+360];
	add.f32 	%f316, %f284, %f315;
	min.f32 	%f317, %f268, %f316;
	ld.shared.f32 	%f318, [_ZZ7sgemmNTE2bs+364];
	add.f32 	%f319, %f284, %f318;
	min.f32 	%f320, %f271, %f319;
	ld.shared.f32 	%f321, [_ZZ7sgemmNTE2bs+368];
	add.f32 	%f322, %f284, %f321;
	min.f32 	%f323, %f274, %f322;
	ld.shared.f32 	%f324, [_ZZ7sgemmNTE2bs+372];
	add.f32 	%f325, %f284, %f324;
	min.f32 	%f326, %f277, %f325;
	ld.shared.f32 	%f327, [_ZZ7sgemmNTE2bs+376];
	add.f32 	%f328, %f284, %f327;
	min.f32 	%f329, %f280, %f328;
	ld.shared.f32 	%f330, [_ZZ7sgemmNTE2bs+380];
	add.f32 	%f331, %f284, %f330;
	min.f32 	%f332, %f283, %f331;
	add.s64 	%rd32, %rd31, %rd27;
	ld.global.f32 	%f333, [%rd32];
	ld.shared.f32 	%f334, [_ZZ7sgemmNTE2bs+384];
	add.f32 	%f335, %f333, %f334;
	min.f32 	%f336, %f287, %f335;
	ld.shared.f32 	%f337, [_ZZ7sgemmNTE2bs+388];
	add.f32 	%f338, %f333, %f337;
	min.f32 	%f339, %f290, %f338;
	ld.shared.f32 	%f340, [_ZZ7sgemmNTE2bs+392];
	add.f32 	%f341, %f333, %f340;
	min.f32 	%f342, %f293, %f341;
	ld.shared.f32 	%f343, [_ZZ7sgemmNTE2bs+396];
	add.f32 	%f344, %f333, %f343;
	min.f32 	%f345, %f296, %f344;
	ld.shared.f32 	%f346, [_ZZ7sgemmNTE2bs+400];
	add.f32 	%f347, %f333, %f346;
	min.f32 	%f348, %f299, %f347;
	ld.shared.f32 	%f349, [_ZZ7sgemmNTE2bs+404];
	add.f32 	%f350, %f333, %f349;
	min.f32 	%f351, %f302, %f350;
	ld.shared.f32 	%f352, [_ZZ7sgemmNTE2bs+408];
	add.f32 	%f353, %f333, %f352;
	min.f32 	%f354, %f305, %f353;
	ld.shared.f32 	%f355, [_ZZ7sgemmNTE2bs+412];
	add.f32 	%f356, %f333, %f355;
	min.f32 	%f357, %f308, %f356;
	ld.shared.f32 	%f358, [_ZZ7sgemmNTE2bs+416];
	add.f32 	%f359, %f333, %f358;
	min.f32 	%f360, %f311, %f359;
	ld.shared.f32 	%f361, [_ZZ7sgemmNTE2bs+420];
	add.f32 	%f362, %f333, %f361;
	min.f32 	%f363, %f314, %f362;
	ld.shared.f32 	%f364, [_ZZ7sgemmNTE2bs+424];
	add.f32 	%f365, %f333, %f364;
	min.f32 	%f366, %f317, %f365;
	ld.shared.f32 	%f367, [_ZZ7sgemmNTE2bs+428];
	add.f32 	%f368, %f333, %f367;
	min.f32 	%f369, %f320, %f368;
	ld.shared.f32 	%f370, [_ZZ7sgemmNTE2bs+432];
	add.f32 	%f371, %f333, %f370;
	min.f32 	%f372, %f323, %f371;
	ld.shared.f32 	%f373, [_ZZ7sgemmNTE2bs+436];
	add.f32 	%f374, %f333, %f373;
	min.f32 	%f375, %f326, %f374;
	ld.shared.f32 	%f376, [_ZZ7sgemmNTE2bs+440];
	add.f32 	%f377, %f333, %f376;
	min.f32 	%f378, %f329, %f377;
	ld.shared.f32 	%f379, [_ZZ7sgemmNTE2bs+444];
	add.f32 	%f380, %f333, %f379;
	min.f32 	%f381, %f332, %f380;
	add.s64 	%rd33, %rd32, %rd27;
	ld.global.f32 	%f382, [%rd33];
	ld.shared.f32 	%f383, [_ZZ7sgemmNTE2bs+448];
	add.f32 	%f384, %f382, %f383;
	min.f32 	%f385, %f336, %f384;
	ld.shared.f32 	%f386, [_ZZ7sgemmNTE2bs+452];
	add.f32 	%f387, %f382, %f386;
	min.f32 	%f388, %f339, %f387;
	ld.shared.f32 	%f389, [_ZZ7sgemmNTE2bs+456];
	add.f32 	%f390, %f382, %f389;
	min.f32 	%f391, %f342, %f390;
	ld.shared.f32 	%f392, [_ZZ7sgemmNTE2bs+460];
	add.f32 	%f393, %f382, %f392;
	min.f32 	%f394, %f345, %f393;
	ld.shared.f32 	%f395, [_ZZ7sgemmNTE2bs+464];
	add.f32 	%f396, %f382, %f395;
	min.f32 	%f397, %f348, %f396;
	ld.shared.f32 	%f398, [_ZZ7sgemmNTE2bs+468];
	add.f32 	%f399, %f382, %f398;
	min.f32 	%f400, %f351, %f399;
	ld.shared.f32 	%f401, [_ZZ7sgemmNTE2bs+472];
	add.f32 	%f402, %f382, %f401;
	min.f32 	%f403, %f354, %f402;
	ld.shared.f32 	%f404, [_ZZ7sgemmNTE2bs+476];
	add.f32 	%f405, %f382, %f404;
	min.f32 	%f406, %f357, %f405;
	ld.shared.f32 	%f407, [_ZZ7sgemmNTE2bs+480];
	add.f32 	%f408, %f382, %f407;
	min.f32 	%f409, %f360, %f408;
	ld.shared.f32 	%f410, [_ZZ7sgemmNTE2bs+484];
	add.f32 	%f411, %f382, %f410;
	min.f32 	%f412, %f363, %f411;
	ld.shared.f32 	%f413, [_ZZ7sgemmNTE2bs+488];
	add.f32 	%f414, %f382, %f413;
	min.f32 	%f415, %f366, %f414;
	ld.shared.f32 	%f416, [_ZZ7sgemmNTE2bs+492];
	add.f32 	%f417, %f382, %f416;
	min.f32 	%f418, %f369, %f417;
	ld.shared.f32 	%f419, [_ZZ7sgemmNTE2bs+496];
	add.f32 	%f420, %f382, %f419;
	min.f32 	%f421, %f372, %f420;
	ld.shared.f32 	%f422, [_ZZ7sgemmNTE2bs+500];
	add.f32 	%f423, %f382, %f422;
	min.f32 	%f424, %f375, %f423;
	ld.shared.f32 	%f425, [_ZZ7sgemmNTE2bs+504];
	add.f32 	%f426, %f382, %f425;
	min.f32 	%f427, %f378, %f426;
	ld.shared.f32 	%f428, [_ZZ7sgemmNTE2bs+508];
	add.f32 	%f429, %f382, %f428;
	min.f32 	%f430, %f381, %f429;
	add.s64 	%rd34, %rd33, %rd27;
	ld.global.f32 	%f431, [%rd34];
	ld.shared.f32 	%f432, [_ZZ7sgemmNTE2bs+512];
	add.f32 	%f433, %f431, %f432;
	min.f32 	%f434, %f385, %f433;
	ld.shared.f32 	%f435, [_ZZ7sgemmNTE2bs+516];
	add.f32 	%f436, %f431, %f435;
	min.f32 	%f437, %f388, %f436;
	ld.shared.f32 	%f438, [_ZZ7sgemmNTE2bs+520];
	add.f32 	%f439, %f431, %f438;
	min.f32 	%f440, %f391, %f439;
	ld.shared.f32 	%f441, [_ZZ7sgemmNTE2bs+524];
	add.f32 	%f442, %f431, %f441;
	min.f32 	%f443, %f394, %f442;
	ld.shared.f32 	%f444, [_ZZ7sgemmNTE2bs+528];
	add.f32 	%f445, %f431, %f444;
	min.f32 	%f446, %f397, %f445;
	ld.shared.f32 	%f447, [_ZZ7sgemmNTE2bs+532];
	add.f32 	%f448, %f431, %f447;
	min.f32 	%f449, %f400, %f448;
	ld.shared.f32 	%f450, [_ZZ7sgemmNTE2bs+536];
	add.f32 	%f451, %f431, %f450;
	min.f32 	%f452, %f403, %f451;
	ld.shared.f32 	%f453, [_ZZ7sgemmNTE2bs+540];
	add.f32 	%f454, %f431, %f453;
	min.f32 	%f455, %f406, %f454;
	ld.shared.f32 	%f456, [_ZZ7sgemmNTE2bs+544];
	add.f32 	%f457, %f431, %f456;
	min.f32 	%f458, %f409, %f457;
	ld.shared.f32 	%f459, [_ZZ7sgemmNTE2bs+548];
	add.f32 	%f460, %f431, %f459;
	min.f32 	%f461, %f412, %f460;
	ld.shared.f32 	%f462, [_ZZ7sgemmNTE2bs+552];
	add.f32 	%f463, %f431, %f462;
	min.f32 	%f464, %f415, %f463;
	ld.shared.f32 	%f465, [_ZZ7sgemmNTE2bs+556];
	add.f32 	%f466, %f431, %f465;
	min.f32 	%f467, %f418, %f466;
	ld.shared.f32 	%f468, [_ZZ7sgemmNTE2bs+560];
	add.f32 	%f469, %f431, %f468;
	min.f32 	%f470, %f421, %f469;
	ld.shared.f32 	%f471, [_ZZ7sgemmNTE2bs+564];
	add.f32 	%f472, %f431, %f471;
	min.f32 	%f473, %f424, %f472;
	ld.shared.f32 	%f474, [_ZZ7sgemmNTE2bs+568];
	add.f32 	%f475, %f431, %f474;
	min.f32 	%f476, %f427, %f475;
	ld.shared.f32 	%f477, [_ZZ7sgemmNTE2bs+572];
	add.f32 	%f478, %f431, %f477;
	min.f32 	%f479, %f430, %f478;
	add.s64 	%rd35, %rd34, %rd27;
	ld.global.f32 	%f480, [%rd35];
	ld.shared.f32 	%f481, [_ZZ7sgemmNTE2bs+576];
	add.f32 	%f482, %f480, %f481;
	min.f32 	%f483, %f434, %f482;
	ld.shared.f32 	%f484, [_ZZ7sgemmNTE2bs+580];
	add.f32 	%f485, %f480, %f484;
	min.f32 	%f486, %f437, %f485;
	ld.shared.f32 	%f487, [_ZZ7sgemmNTE2bs+584];
	add.f32 	%f488, %f480, %f487;
	min.f32 	%f489, %f440, %f488;
	ld.shared.f32 	%f490, [_ZZ7sgemmNTE2bs+588];
	add.f32 	%f491, %f480, %f490;
	min.f32 	%f492, %f443, %f491;
	ld.shared.f32 	%f493, [_ZZ7sgemmNTE2bs+592];
	add.f32 	%f494, %f480, %f493;
	min.f32 	%f495, %f446, %f494;
	ld.shared.f32 	%f496, [_ZZ7sgemmNTE2bs+596];
	add.f32 	%f497, %f480, %f496;
	min.f32 	%f498, %f449, %f497;
	ld.shared.f32 	%f499, [_ZZ7sgemmNTE2bs+600];
	add.f32 	%f500, %f480, %f499;
	min.f32 	%f501, %f452, %f500;
	ld.shared.f32 	%f502, [_ZZ7sgemmNTE2bs+604];
	add.f32 	%f503, %f480, %f502;
	min.f32 	%f504, %f455, %f503;
	ld.shared.f32 	%f505, [_ZZ7sgemmNTE2bs+608];
	add.f32 	%f506, %f480, %f505;
	min.f32 	%f507, %f458, %f506;
	ld.shared.f32 	%f508, [_ZZ7sgemmNTE2bs+612];
	add.f32 	%f509, %f480, %f508;
	min.f32 	%f510, %f461, %f509;
	ld.shared.f32 	%f511, [_ZZ7sgemmNTE2bs+616];
	add.f32 	%f512, %f480, %f511;
	min.f32 	%f513, %f464, %f512;
	ld.shared.f32 	%f514, [_ZZ7sgemmNTE2bs+620];
	add.f32 	%f515, %f480, %f514;
	min.f32 	%f516, %f467, %f515;
	ld.shared.f32 	%f517, [_ZZ7sgemmNTE2bs+624];
	add.f32 	%f518, %f480, %f517;
	min.f32 	%f519, %f470, %f518;
	ld.shared.f32 	%f520, [_ZZ7sgemmNTE2bs+628];
	add.f32 	%f521, %f480, %f520;
	min.f32 	%f522, %f473, %f521;
	ld.shared.f32 	%f523, [_ZZ7sgemmNTE2bs+632];
	add.f32 	%f524, %f480, %f523;
	min.f32 	%f525, %f476, %f524;
	ld.shared.f32 	%f526, [_ZZ7sgemmNTE2bs+636];
	add.f32 	%f527, %f480, %f526;
	min.f32 	%f528, %f479, %f527;
	add.s64 	%rd36, %rd35, %rd27;
	ld.global.f32 	%f529, [%rd36];
	ld.shared.f32 	%f530, [_ZZ7sgemmNTE2bs+640];
	add.f32 	%f531, %f529, %f530;
	min.f32 	%f532, %f483, %f531;
	ld.shared.f32 	%f533, [_ZZ7sgemmNTE2bs+644];
	add.f32 	%f534, %f529, %f533;
	min.f32 	%f535, %f486, %f534;
	ld.shared.f32 	%f536, [_ZZ7sgemmNTE2bs+648];
	add.f32 	%f537, %f529, %f536;
	min.f32 	%f538, %f489, %f537;
	ld.shared.f32 	%f539, [_ZZ7sgemmNTE2bs+652];
	add.f32 	%f540, %f529, %f539;
	min.f32 	%f541, %f492, %f540;
	ld.shared.f32 	%f542, [_ZZ7sgemmNTE2bs+656];
	add.f32 	%f543, %f529, %f542;
	min.f32 	%f544, %f495, %f543;
	ld.shared.f32 	%f545, [_ZZ7sgemmNTE2bs+660];
	add.f32 	%f546, %f529, %f545;
	min.f32 	%f547, %f498, %f546;
	ld.shared.f32 	%f548, [_ZZ7sgemmNTE2bs+664];
	add.f32 	%f549, %f529, %f548;
	min.f32 	%f550, %f501, %f549;
	ld.shared.f32 	%f551, [_ZZ7sgemmNTE2bs+668];
	add.f32 	%f552, %f529, %f551;
	min.f32 	%f553, %f504, %f552;
	ld.shared.f32 	%f554, [_ZZ7sgemmNTE2bs+672];
	add.f32 	%f555, %f529, %f554;
	min.f32 	%f556, %f507, %f555;
	ld.shared.f32 	%f557, [_ZZ7sgemmNTE2bs+676];
	add.f32 	%f558, %f529, %f557;
	min.f32 	%f559, %f510, %f558;
	ld.shared.f32 	%f560, [_ZZ7sgemmNTE2bs+680];
	add.f32 	%f561, %f529, %f560;
	min.f32 	%f562, %f513, %f561;
	ld.shared.f32 	%f563, [_ZZ7sgemmNTE2bs+684];
	add.f32 	%f564, %f529, %f563;
	min.f32 	%f565, %f516, %f564;
	ld.shared.f32 	%f566, [_ZZ7sgemmNTE2bs+688];
	add.f32 	%f567, %f529, %f566;
	min.f32 	%f568, %f519, %f567;
	ld.shared.f32 	%f569, [_ZZ7sgemmNTE2bs+692];
	add.f32 	%f570, %f529, %f569;
	min.f32 	%f571, %f522, %f570;
	ld.shared.f32 	%f572, [_ZZ7sgemmNTE2bs+696];
	add.f32 	%f573, %f529, %f572;
	min.f32 	%f574, %f525, %f573;
	ld.shared.f32 	%f575, [_ZZ7sgemmNTE2bs+700];
	add.f32 	%f576, %f529, %f575;
	min.f32 	%f577, %f528, %f576;
	add.s64 	%rd37, %rd36, %rd27;
	ld.global.f32 	%f578, [%rd37];
	ld.shared.f32 	%f579, [_ZZ7sgemmNTE2bs+704];
	add.f32 	%f580, %f578, %f579;
	min.f32 	%f581, %f532, %f580;
	ld.shared.f32 	%f582, [_ZZ7sgemmNTE2bs+708];
	add.f32 	%f583, %f578, %f582;
	min.f32 	%f584, %f535, %f583;
	ld.shared.f32 	%f585, [_ZZ7sgemmNTE2bs+712];
	add.f32 	%f586, %f578, %f585;
	min.f32 	%f587, %f538, %f586;
	ld.shared.f32 	%f588, [_ZZ7sgemmNTE2bs+716];
	add.f32 	%f589, %f578, %f588;
	min.f32 	%f590, %f541, %f589;
	ld.shared.f32 	%f591, [_ZZ7sgemmNTE2bs+720];
	add.f32 	%f592, %f578, %f591;
	min.f32 	%f593, %f544, %f592;
	ld.shared.f32 	%f594, [_ZZ7sgemmNTE2bs+724];
	add.f32 	%f595, %f578, %f594;
	min.f32 	%f596, %f547, %f595;
	ld.shared.f32 	%f597, [_ZZ7sgemmNTE2bs+728];
	add.f32 	%f598, %f578, %f597;
	min.f32 	%f599, %f550, %f598;
	ld.shared.f32 	%f600, [_ZZ7sgemmNTE2bs+732];
	add.f32 	%f601, %f578, %f600;
	min.f32 	%f602, %f553, %f601;
	ld.shared.f32 	%f603, [_ZZ7sgemmNTE2bs+736];
	add.f32 	%f604, %f578, %f603;
	min.f32 	%f605, %f556, %f604;
	ld.shared.f32 	%f606, [_ZZ7sgemmNTE2bs+740];
	add.f32 	%f607, %f578, %f606;
	min.f32 	%f608, %f559, %f607;
	ld.shared.f32 	%f609, [_ZZ7sgemmNTE2bs+744];
	add.f32 	%f610, %f578, %f609;
	min.f32 	%f611, %f562, %f610;
	ld.shared.f32 	%f612, [_ZZ7sgemmNTE2bs+748];
	add.f32 	%f613, %f578, %f612;
	min.f32 	%f614, %f565, %f613;
	ld.shared.f32 	%f615, [_ZZ7sgemmNTE2bs+752];
	add.f32 	%f616, %f578, %f615;
	min.f32 	%f617, %f568, %f616;
	ld.shared.f32 	%f618, [_ZZ7sgemmNTE2bs+756];
	add.f32 	%f619, %f578, %f618;
	min.f32 	%f620, %f571, %f619;
	ld.shared.f32 	%f621, [_ZZ7sgemmNTE2bs+760];
	add.f32 	%f622, %f578, %f621;
	min.f32 	%f623, %f574, %f622;
	ld.shared.f32 	%f624, [_ZZ7sgemmNTE2bs+764];
	add.f32 	%f625, %f578, %f624;
	min.f32 	%f626, %f577, %f625;
	add.s64 	%rd38, %rd37, %rd27;
	ld.global.f32 	%f627, [%rd38];
	ld.shared.f32 	%f628, [_ZZ7sgemmNTE2bs+768];
	add.f32 	%f629, %f627, %f628;
	min.f32 	%f630, %f581, %f629;
	ld.shared.f32 	%f631, [_ZZ7sgemmNTE2bs+772];
	add.f32 	%f632, %f627, %f631;
	min.f32 	%f633, %f584, %f632;
	ld.shared.f32 	%f634, [_ZZ7sgemmNTE2bs+776];
	add.f32 	%f635, %f627, %f634;
	min.f32 	%f636, %f587, %f635;
	ld.shared.f32 	%f637, [_ZZ7sgemmNTE2bs+780];
	add.f32 	%f638, %f627, %f637;
	min.f32 	%f639, %f590, %f638;
	ld.shared.f32 	%f640, [_ZZ7sgemmNTE2bs+784];
	add.f32 	%f641, %f627, %f640;
	min.f32 	%f642, %f593, %f641;
	ld.shared.f32 	%f643, [_ZZ7sgemmNTE2bs+788];
	add.f32 	%f644, %f627, %f643;
	min.f32 	%f645, %f596, %f644;
	ld.shared.f32 	%f646, [_ZZ7sgemmNTE2bs+792];
	add.f32 	%f647, %f627, %f646;
	min.f32 	%f648, %f599, %f647;
	ld.shared.f32 	%f649, [_ZZ7sgemmNTE2bs+796];
	add.f32 	%f650, %f627, %f649;
	min.f32 	%f651, %f602, %f650;
	ld.shared.f32 	%f652, [_ZZ7sgemmNTE2bs+800];
	add.f32 	%f653, %f627, %f652;
	min.f32 	%f654, %f605, %f653;
	ld.shared.f32 	%f655, [_ZZ7sgemmNTE2bs+804];
	add.f32 	%f656, %f627, %f655;
	min.f32 	%f657, %f608, %f656;
	ld.shared.f32 	%f658, [_ZZ7sgemmNTE2bs+808];
	add.f32 	%f659, %f627, %f658;
	min.f32 	%f660, %f611, %f659;
	ld.shared.f32 	%f661, [_ZZ7sgemmNTE2bs+812];
	add.f32 	%f662, %f627, %f661;
	min.f32 	%f663, %f614, %f662;
	ld.shared.f32 	%f664, [_ZZ7sgemmNTE2bs+816];
	add.f32 	%f665, %f627, %f664;
	min.f32 	%f666, %f617, %f665;
	ld.shared.f32 	%f667, [_ZZ7sgemmNTE2bs+820];
	add.f32 	%f668, %f627, %f667;
	min.f32 	%f669, %f620, %f668;
	ld.shared.f32 	%f670, [_ZZ7sgemmNTE2bs+824];
	add.f32 	%f671, %f627, %f670;
	min.f32 	%f672, %f623, %f671;
	ld.shared.f32 	%f673, [_ZZ7sgemmNTE2bs+828];
	add.f32 	%f674, %f627, %f673;
	min.f32 	%f675, %f626, %f674;
	add.s64 	%rd39, %rd38, %rd27;
	ld.global.f32 	%f676, [%rd39];
	ld.shared.f32 	%f677, [_ZZ7sgemmNTE2bs+832];
	add.f32 	%f678, %f676, %f677;
	min.f32 	%f679, %f630, %f678;
	ld.shared.f32 	%f680, [_ZZ7sgemmNTE2bs+836];
	add.f32 	%f681, %f676, %f680;
	min.f32 	%f682, %f633, %f681;
	ld.shared.f32 	%f683, [_ZZ7sgemmNTE2bs+840];
	add.f32 	%f684, %f676, %f683;
	min.f32 	%f685, %f636, %f684;
	ld.shared.f32 	%f686, [_ZZ7sgemmNTE2bs+844];
	add.f32 	%f687, %f676, %f686;
	min.f32 	%f688, %f639, %f687;
	ld.shared.f32 	%f689, [_ZZ7sgemmNTE2bs+848];
	add.f32 	%f690, %f676, %f689;
	min.f32 	%f691, %f642, %f690;
	ld.shared.f32 	%f692, [_ZZ7sgemmNTE2bs+852];
	add.f32 	%f693, %f676, %f692;
	min.f32 	%f694, %f645, %f693;
	ld.shared.f32 	%f695, [_ZZ7sgemmNTE2bs+856];
	add.f32 	%f696, %f676, %f695;
	min.f32 	%f697, %f648, %f696;
	ld.shared.f32 	%f698, [_ZZ7sgemmNTE2bs+860];
	add.f32 	%f699, %f676, %f698;
	min.f32 	%f700, %f651, %f699;
	ld.shared.f32 	%f701, [_ZZ7sgemmNTE2bs+864];
	add.f32 	%f702, %f676, %f701;
	min.f32 	%f703, %f654, %f702;
	ld.shared.f32 	%f704, [_ZZ7sgemmNTE2bs+868];
	add.f32 	%f705, %f676, %f704;
	min.f32 	%f706, %f657, %f705;
	ld.shared.f32 	%f707, [_ZZ7sgemmNTE2bs+872];
	add.f32 	%f708, %f676, %f707;
	min.f32 	%f709, %f660, %f708;
	ld.shared.f32 	%f710, [_ZZ7sgemmNTE2bs+876];
	add.f32 	%f711, %f676, %f710;
	min.f32 	%f712, %f663, %f711;
	ld.shared.f32 	%f713, [_ZZ7sgemmNTE2bs+880];
	add.f32 	%f714, %f676, %f713;
	min.f32 	%f715, %f666, %f714;
	ld.shared.f32 	%f716, [_ZZ7sgemmNTE2bs+884];
	add.f32 	%f717, %f676, %f716;
	min.f32 	%f718, %f669, %f717;
	ld.shared.f32 	%f719, [_ZZ7sgemmNTE2bs+888];
	add.f32 	%f720, %f676, %f719;
	min.f32 	%f721, %f672, %f720;
	ld.shared.f32 	%f722, [_ZZ7sgemmNTE2bs+892];
	add.f32 	%f723, %f676, %f722;
	min.f32 	%f724, %f675, %f723;
	add.s64 	%rd40, %rd39, %rd27;
	ld.global.f32 	%f725, [%rd40];
	ld.shared.f32 	%f726, [_ZZ7sgemmNTE2bs+896];
	add.f32 	%f727, %f725, %f726;
	min.f32 	%f728, %f679, %f727;
	ld.shared.f32 	%f729, [_ZZ7sgemmNTE2bs+900];
	add.f32 	%f730, %f725, %f729;
	min.f32 	%f731, %f682, %f730;
	ld.shared.f32 	%f732, [_ZZ7sgemmNTE2bs+904];
	add.f32 	%f733, %f725, %f732;
	min.f32 	%f734, %f685, %f733;
	ld.shared.f32 	%f735, [_ZZ7sgemmNTE2bs+908];
	add.f32 	%f736, %f725, %f735;
	min.f32 	%f737, %f688, %f736;
	ld.shared.f32 	%f738, [_ZZ7sgemmNTE2bs+912];
	add.f32 	%f739, %f725, %f738;
	min.f32 	%f740, %f691, %f739;
	ld.shared.f32 	%f741, [_ZZ7sgemmNTE2bs+916];
	add.f32 	%f742, %f725, %f741;
	min.f32 	%f743, %f694, %f742;
	ld.shared.f32 	%f744, [_ZZ7sgemmNTE2bs+920];
	add.f32 	%f745, %f725, %f744;
	min.f32 	%f746, %f697, %f745;
	ld.shared.f32 	%f747, [_ZZ7sgemmNTE2bs+924];
	add.f32 	%f748, %f725, %f747;
	min.f32 	%f749, %f700, %f748;
	ld.shared.f32 	%f750, [_ZZ7sgemmNTE2bs+928];
	add.f32 	%f751, %f725, %f750;
	min.f32 	%f752, %f703, %f751;
	ld.shared.f32 	%f753, [_ZZ7sgemmNTE2bs+932];
	add.f32 	%f754, %f725, %f753;
	min.f32 	%f755, %f706, %f754;
	ld.shared.f32 	%f756, [_ZZ7sgemmNTE2bs+936];
	add.f32 	%f757, %f725, %f756;
	min.f32 	%f758, %f709, %f757;
	ld.shared.f32 	%f759, [_ZZ7sgemmNTE2bs+940];
	add.f32 	%f760, %f725, %f759;
	min.f32 	%f761, %f712, %f760;
	ld.shared.f32 	%f762, [_ZZ7sgemmNTE2bs+944];
	add.f32 	%f763, %f725, %f762;
	min.f32 	%f764, %f715, %f763;
	ld.shared.f32 	%f765, [_ZZ7sgemmNTE2bs+948];
	add.f32 	%f766, %f725, %f765;
	min.f32 	%f767, %f718, %f766;
	ld.shared.f32 	%f768, [_ZZ7sgemmNTE2bs+952];
	add.f32 	%f769, %f725, %f768;
	min.f32 	%f770, %f721, %f769;
	ld.shared.f32 	%f771, [_ZZ7sgemmNTE2bs+956];
	add.f32 	%f772, %f725, %f771;
	min.f32 	%f773, %f724, %f772;
	add.s64 	%rd41, %rd40, %rd27;
	ld.global.f32 	%f774, [%rd41];
	ld.shared.f32 	%f775, [_ZZ7sgemmNTE2bs+960];
	add.f32 	%f776, %f774, %f775;
	min.f32 	%f871, %f728, %f776;
	ld.shared.f32 	%f777, [_ZZ7sgemmNTE2bs+964];
	add.f32 	%f778, %f774, %f777;
	min.f32 	%f870, %f731, %f778;
	ld.shared.f32 	%f779, [_ZZ7sgemmNTE2bs+968];
	add.f32 	%f780, %f774, %f779;
	min.f32 	%f869, %f734, %f780;
	ld.shared.f32 	%f781, [_ZZ7sgemmNTE2bs+972];
	add.f32 	%f782, %f774, %f781;
	min.f32 	%f868, %f737, %f782;
	ld.shared.f32 	%f783, [_ZZ7sgemmNTE2bs+976];
	add.f32 	%f784, %f774, %f783;
	min.f32 	%f867, %f740, %f784;
	ld.shared.f32 	%f785, [_ZZ7sgemmNTE2bs+980];
	add.f32 	%f786, %f774, %f785;
	min.f32 	%f866, %f743, %f786;
	ld.shared.f32 	%f787, [_ZZ7sgemmNTE2bs+984];
	add.f32 	%f788, %f774, %f787;
	min.f32 	%f865, %f746, %f788;
	ld.shared.f32 	%f789, [_ZZ7sgemmNTE2bs+988];
	add.f32 	%f790, %f774, %f789;
	min.f32 	%f864, %f749, %f790;
	ld.shared.f32 	%f791, [_ZZ7sgemmNTE2bs+992];
	add.f32 	%f792, %f774, %f791;
	min.f32 	%f863, %f752, %f792;
	ld.shared.f32 	%f793, [_ZZ7sgemmNTE2bs+996];
	add.f32 	%f794, %f774, %f793;
	min.f32 	%f862, %f755, %f794;
	ld.shared.f32 	%f795, [_ZZ7sgemmNTE2bs+1000];
	add.f32 	%f796, %f774, %f795;
	min.f32 	%f861, %f758, %f796;
	ld.shared.f32 	%f797, [_ZZ7sgemmNTE2bs+1004];
	add.f32 	%f798, %f774, %f797;
	min.f32 	%f860, %f761, %f798;
	ld.shared.f32 	%f799, [_ZZ7sgemmNTE2bs+1008];
	add.f32 	%f800, %f774, %f799;
	min.f32 	%f859, %f764, %f800;
	ld.shared.f32 	%f801, [_ZZ7sgemmNTE2bs+1012];
	add.f32 	%f802, %f774, %f801;
	min.f32 	%f858, %f767, %f802;
	ld.shared.f32 	%f803, [_ZZ7sgemmNTE2bs+1016];
	add.f32 	%f804, %f774, %f803;
	min.f32 	%f857, %f770, %f804;
	ld.shared.f32 	%f805, [_ZZ7sgemmNTE2bs+1020];
	add.f32 	%f806, %f774, %f805;
	min.f32 	%f856, %f773, %f806;
	add.s64 	%rd58, %rd23, %rd21;
	bar.sync 	0;
	setp.lt.u64 	%p1, %rd58, %rd4;
	mov.u64 	%rd59, %rd7;
	@%p1 bra 	$L__BB1_1;
	ld.param.f32 	%f855, [sgemmNT_param_7];
	ld.param.u32 	%r32, [sgemmNT_param_5];
	ld.global.f32 	%f807, [%rd3];
	mul.f32 	%f808, %f855, %f871;
	min.f32 	%f809, %f807, %f808;
	st.global.f32 	[%rd3], %f809;
	mul.wide.s32 	%rd42, %r32, 4;
	add.s64 	%rd43, %rd3, %rd42;
	ld.global.f32 	%f810, [%rd43];
	mul.f32 	%f811, %f855, %f870;
	min.f32 	%f812, %f810, %f811;
	st.global.f32 	[%rd43], %f812;
	add.s64 	%rd44, %rd43, %rd42;
	ld.global.f32 	%f813, [%rd44];
	mul.f32 	%f814, %f855, %f869;
	min.f32 	%f815, %f813, %f814;
	st.global.f32 	[%rd44], %f815;
	add.s64 	%rd45, %rd44, %rd42;
	ld.global.f32 	%f816, [%rd45];
	mul.f32 	%f817, %f855, %f868;
	min.f32 	%f818, %f816, %f817;
	st.global.f32 	[%rd45], %f818;
	add.s64 	%rd46, %rd45, %rd42;
	ld.global.f32 	%f819, [%rd46];
	mul.f32 	%f820, %f855, %f867;
	min.f32 	%f821, %f819, %f820;
	st.global.f32 	[%rd46], %f821;
	add.s64 	%rd47, %rd46, %rd42;
	ld.global.f32 	%f822, [%rd47];
	mul.f32 	%f823, %f855, %f866;
	min.f32 	%f824, %f822, %f823;
	st.global.f32 	[%rd47], %f824;
	add.s64 	%rd48, %rd47, %rd42;
	ld.global.f32 	%f825, [%rd48];
	mul.f32 	%f826, %f855, %f865;
	min.f32 	%f827, %f825, %f826;
	st.global.f32 	[%rd48], %f827;
	add.s64 	%rd49, %rd48, %rd42;
	ld.global.f32 	%f828, [%rd49];
	mul.f32 	%f829, %f855, %f864;
	min.f32 	%f830, %f828, %f829;
	st.global.f32 	[%rd49], %f830;
	add.s64 	%rd50, %rd49, %rd42;
	ld.global.f32 	%f831, [%rd50];
	mul.f32 	%f832, %f855, %f863;
	min.f32 	%f833, %f831, %f832;
	st.global.f32 	[%rd50], %f833;
	add.s64 	%rd51, %rd50, %rd42;
	ld.global.f32 	%f834, [%rd51];
	mul.f32 	%f835, %f855, %f862;
	min.f32 	%f836, %f834, %f835;
	st.global.f32 	[%rd51], %f836;
	add.s64 	%rd52, %rd51, %rd42;
	ld.global.f32 	%f837, [%rd52];
	mul.f32 	%f838, %f855, %f861;
	min.f32 	%f839, %f837, %f838;
	st.global.f32 	[%rd52], %f839;
	add.s64 	%rd53, %rd52, %rd42;
	ld.global.f32 	%f840, [%rd53];
	mul.f32 	%f841, %f855, %f860;
	min.f32 	%f842, %f840, %f841;
	st.global.f32 	[%rd53], %f842;
	add.s64 	%rd54, %rd53, %rd42;
	ld.global.f32 	%f843, [%rd54];
	mul.f32 	%f844, %f855, %f859;
	min.f32 	%f845, %f843, %f844;
	st.global.f32 	[%rd54], %f845;
	add.s64 	%rd55, %rd54, %rd42;
	ld.global.f32 	%f846, [%rd55];
	mul.f32 	%f847, %f855, %f858;
	min.f32 	%f848, %f846, %f847;
	st.global.f32 	[%rd55], %f848;
	add.s64 	%rd56, %rd55, %rd42;
	ld.global.f32 	%f849, [%rd56];
	mul.f32 	%f850, %f855, %f857;
	min.f32 	%f851, %f849, %f850;
	st.global.f32 	[%rd56], %f851;
	add.s64 	%rd57, %rd56, %rd42;
	ld.global.f32 	%f852, [%rd57];
	mul.f32 	%f853, %f855, %f856;
	min.f32 	%f854, %f852, %f853;
	st.global.f32 	[%rd57], %f854;
	ret;

}
	// .globl	sgemmNN
.visible .entry sgemmNN(
	.param .u64 .ptr .align 1 sgemmNN_param_0,
	.param .u32 sgemmNN_param_1,
	.param .u64 .ptr .align 1 sgemmNN_param_2,
	.param .u32 sgemmNN_param_3,
	.param .u64 .ptr .align 1 sgemmNN_param_4,
	.param .u32 sgemmNN_param_5,
	.param .u32 sgemmNN_param_6,
	.param .f32 sgemmNN_param_7,
	.param .f32 sgemmNN_param_8
)
{
	.reg .pred 	%p<2>;
	.reg .b32 	%r<28>;
	.reg .b32 	%f<872>;
	.reg .b64 	%rd<61>;
	// demoted variable
	.shared .align 4 .b8 _ZZ7sgemmNNE2bs[1088];
	ld.param.u64 	%rd10, [sgemmNN_param_0];
	ld.param.u64 	%rd11, [sgemmNN_param_2];
	ld.param.u32 	%r3, [sgemmNN_param_3];
	ld.param.u64 	%rd12, [sgemmNN_param_4];
	ld.param.u32 	%r4, [sgemmNN_param_5];
	ld.param.u32 	%r5, [sgemmNN_param_6];
	cvta.to.global.u64 	%rd13, %rd10;
	cvta.to.global.u64 	%rd14, %rd12;
	cvta.to.global.u64 	%rd15, %rd11;
	mov.u32 	%r6, %tid.x;
	mov.u32 	%r7, %tid.y;
	mov.u32 	%r8, %ctaid.x;
	shl.b32 	%r9, %r8, 6;
	mov.u32 	%r10, %ctaid.y;
	shl.b32 	%r11, %r10, 4;
	shl.b32 	%r12, %r7, 4;
	add.s32 	%r13, %r12, %r6;
	add.s32 	%r14, %r13, %r9;
	mul.wide.s32 	%rd16, %r14, 4;
	add.s64 	%rd60, %rd13, %rd16;
	add.s32 	%r15, %r11, %r7;
	shl.b32 	%r16, %r3, 8;
	shr.s32 	%r17, %r16, 8;
	mad.lo.s32 	%r18, %r17, %r15, %r6;
	mul.wide.s32 	%rd17, %r18, 4;
	add.s64 	%rd59, %rd15, %rd17;
	shl.b32 	%r19, %r4, 8;
	shr.s32 	%r20, %r19, 8;
	mad.lo.s32 	%r21, %r20, %r11, %r14;
	mul.wide.s32 	%rd18, %r21, 4;
	add.s64 	%rd3, %rd14, %rd18;
	mul.wide.s32 	%rd19, %r5, 4;
	add.s64 	%rd4, %rd59, %rd19;
	mov.u32 	%r22, _ZZ7sgemmNNE2bs;
	mad.lo.s32 	%r23, %r6, 68, %r22;
	shl.b32 	%r24, %r7, 2;
	add.s32 	%r1, %r23, %r24;
	shl.b32 	%r25, %r3, 2;
	mul.wide.s32 	%rd5, %r25, 4;
	mov.f32 	%f856, 0f00000000;
	mov.f32 	%f857, %f856;
	mov.f32 	%f858, %f856;
	mov.f32 	%f859, %f856;
	mov.f32 	%f860, %f856;
	mov.f32 	%f861, %f856;
	mov.f32 	%f862, %f856;
	mov.f32 	%f863, %f856;
	mov.f32 	%f864, %f856;
	mov.f32 	%f865, %f856;
	mov.f32 	%f866, %f856;
	mov.f32 	%f867, %f856;
	mov.f32 	%f868, %f856;
	mov.f32 	%f869, %f856;
	mov.f32 	%f870, %f856;
	mov.f32 	%f871, %f856;
$L__BB2_1:
	ld.param.u32 	%r27, [sgemmNN_param_3];
	ld.param.u32 	%r26, [sgemmNN_param_1];
	ld.global.f32 	%f35, [%rd59];
	st.shared.f32 	[%r1], %f35;
	add.s64 	%rd20, %rd59, %rd5;
	ld.global.f32 	%f36, [%rd20];
	st.shared.f32 	[%r1+16], %f36;
	mul.wide.s32 	%rd21, %r27, 16;
	add.s64 	%rd22, %rd21, %rd5;
	add.s64 	%rd23, %rd59, %rd22;
	ld.global.f32 	%f37, [%rd23];
	st.shared.f32 	[%r1+32], %f37;
	mul.wide.s32 	%rd24, %r27, 32;
	add.s64 	%rd25, %rd24, %rd5;
	add.s64 	%rd26, %rd59, %rd25;
	ld.global.f32 	%f38, [%rd26];
	st.shared.f32 	[%r1+48], %f38;
	bar.sync 	0;
	ld.global.f32 	%f39, [%rd60];
	ld.shared.f32 	%f40, [_ZZ7sgemmNNE2bs];
	add.f32 	%f41, %f39, %f40;
	min.f32 	%f42, %f871, %f41;
	ld.shared.f32 	%f43, [_ZZ7sgemmNNE2bs+4];
	add.f32 	%f44, %f39, %f43;
	min.f32 	%f45, %f870, %f44;
	ld.shared.f32 	%f46, [_ZZ7sgemmNNE2bs+8];
	add.f32 	%f47, %f39, %f46;
	min.f32 	%f48, %f869, %f47;
	ld.shared.f32 	%f49, [_ZZ7sgemmNNE2bs+12];
	add.f32 	%f50, %f39, %f49;
	min.f32 	%f51, %f868, %f50;
	ld.shared.f32 	%f52, [_ZZ7sgemmNNE2bs+16];
	add.f32 	%f53, %f39, %f52;
	min.f32 	%f54, %f867, %f53;
	ld.shared.f32 	%f55, [_ZZ7sgemmNNE2bs+20];
	add.f32 	%f56, %f39, %f55;
	min.f32 	%f57, %f866, %f56;
	ld.shared.f32 	%f58, [_ZZ7sgemmNNE2bs+24];
	add.f32 	%f59, %f39, %f58;
	min.f32 	%f60, %f865, %f59;
	ld.shared.f32 	%f61, [_ZZ7sgemmNNE2bs+28];
	add.f32 	%f62, %f39, %f61;
	min.f32 	%f63, %f864, %f62;
	ld.shared.f32 	%f64, [_ZZ7sgemmNNE2bs+32];
	add.f32 	%f65, %f39, %f64;
	min.f32 	%f66, %f863, %f65;
	ld.shared.f32 	%f67, [_ZZ7sgemmNNE2bs+36];
	add.f32 	%f68, %f39, %f67;
	min.f32 	%f69, %f862, %f68;
	ld.shared.f32 	%f70, [_ZZ7sgemmNNE2bs+40];
	add.f32 	%f71, %f39, %f70;
	min.f32 	%f72, %f861, %f71;
	ld.shared.f32 	%f73, [_ZZ7sgemmNNE2bs+44];
	add.f32 	%f74, %f39, %f73;
	min.f32 	%f75, %f860, %f74;
	ld.shared.f32 	%f76, [_ZZ7sgemmNNE2bs+48];
	add.f32 	%f77, %f39, %f76;
	min.f32 	%f78, %f859, %f77;
	ld.shared.f32 	%f79, [_ZZ7sgemmNNE2bs+52];
	add.f32 	%f80, %f39, %f79;
	min.f32 	%f81, %f858, %f80;
	ld.shared.f32 	%f82, [_ZZ7sgemmNNE2bs+56];
	add.f32 	%f83, %f39, %f82;
	min.f32 	%f84, %f857, %f83;
	ld.shared.f32 	%f85, [_ZZ7sgemmNNE2bs+60];
	add.f32 	%f86, %f39, %f85;
	min.f32 	%f87, %f856, %f86;
	mul.wide.s32 	%rd27, %r26, 4;
	add.s64 	%rd28, %rd60, %rd27;
	ld.global.f32 	%f88, [%rd28];
	ld.shared.f32 	%f89, [_ZZ7sgemmNNE2bs+68];
	add.f32 	%f90, %f88, %f89;
	min.f32 	%f91, %f42, %f90;
	ld.shared.f32 	%f92, [_ZZ7sgemmNNE2bs+72];
	add.f32 	%f93, %f88, %f92;
	min.f32 	%f94, %f45, %f93;
	ld.shared.f32 	%f95, [_ZZ7sgemmNNE2bs+76];
	add.f32 	%f96, %f88, %f95;
	min.f32 	%f97, %f48, %f96;
	ld.shared.f32 	%f98, [_ZZ7sgemmNNE2bs+80];
	add.f32 	%f99, %f88, %f98;
	min.f32 	%f100, %f51, %f99;
	ld.shared.f32 	%f101, [_ZZ7sgemmNNE2bs+84];
	add.f32 	%f102, %f88, %f101;
	min.f32 	%f103, %f54, %f102;
	ld.shared.f32 	%f104, [_ZZ7sgemmNNE2bs+88];
	add.f32 	%f105, %f88, %f104;
	min.f32 	%f106, %f57, %f105;
	ld.shared.f32 	%f107, [_ZZ7sgemmNNE2bs+92];
	add.f32 	%f108, %f88, %f107;
	min.f32 	%f109, %f60, %f108;
	ld.shared.f32 	%f110, [_ZZ7sgemmNNE2bs+96];
	add.f32 	%f111, %f88, %f110;
	min.f32 	%f112, %f63, %f111;
	ld.shared.f32 	%f113, [_ZZ7sgemmNNE2bs+100];
	add.f32 	%f114, %f88, %f113;
	min.f32 	%f115, %f66, %f114;
	ld.shared.f32 	%f116, [_ZZ7sgemmNNE2bs+104];
	add.f32 	%f117, %f88, %f116;
	min.f32 	%f118, %f69, %f117;
	ld.shared.f32 	%f119, [_ZZ7sgemmNNE2bs+108];
	add.f32 	%f120, %f88, %f119;
	min.f32 	%f121, %f72, %f120;
	ld.shared.f32 	%f122, [_ZZ7sgemmNNE2bs+112];
	add.f32 	%f123, %f88, %f122;
	min.f32 	%f124, %f75, %f123;
	ld.shared.f32 	%f125, [_ZZ7sgemmNNE2bs+116];
	add.f32 	%f126, %f88, %f125;
	min.f32 	%f127, %f78, %f126;
	ld.shared.f32 	%f128, [_ZZ7sgemmNNE2bs+120];
	add.f32 	%f129, %f88, %f128;
	min.f32 	%f130, %f81, %f129;
	ld.shared.f32 	%f131, [_ZZ7sgemmNNE2bs+124];
	add.f32 	%f132, %f88, %f131;
	min.f32 	%f133, %f84, %f132;
	ld.shared.f32 	%f134, [_ZZ7sgemmNNE2bs+128];
	add.f32 	%f135, %f88, %f134;
	min.f32 	%f136, %f87, %f135;
	add.s64 	%rd29, %rd28, %rd27;
	ld.global.f32 	%f137, [%rd29];
	ld.shared.f32 	%f138, [_ZZ7sgemmNNE2bs+136];
	add.f32 	%f139, %f137, %f138;
	min.f32 	%f140, %f91, %f139;
	ld.shared.f32 	%f141, [_ZZ7sgemmNNE2bs+140];
	add.f32 	%f142, %f137, %f141;
	min.f32 	%f143, %f94, %f142;
	ld.shared.f32 	%f144, [_ZZ7sgemmNNE2bs+144];
	add.f32 	%f145, %f137, %f144;
	min.f32 	%f146, %f97, %f145;
	ld.shared.f32 	%f147, [_ZZ7sgemmNNE2bs+148];
	add.f32 	%f148, %f137, %f147;
	min.f32 	%f149, %f100, %f148;
	ld.shared.f32 	%f150, [_ZZ7sgemmNNE2bs+152];
	add.f32 	%f151, %f137, %f150;
	min.f32 	%f152, %f103, %f151;
	ld.shared.f32 	%f153, [_ZZ7sgemmNNE2bs+156];
	add.f32 	%f154, %f137, %f153;
	min.f32 	%f155, %f106, %f154;
	ld.shared.f32 	%f156, [_ZZ7sgemmNNE2bs+160];
	add.f32 	%f157, %f137, %f156;
	min.f32 	%f158, %f109, %f157;
	ld.shared.f32 	%f159, [_ZZ7sgemmNNE2bs+164];
	add.f32 	%f160, %f137, %f159;
	min.f32 	%f161, %f112, %f160;
	ld.shared.f32 	%f162, [_ZZ7sgemmNNE2bs+168];
	add.f32 	%f163, %f137, %f162;
	min.f32 	%f164, %f115, %f163;
	ld.shared.f32 	%f165, [_ZZ7sgemmNNE2bs+172];
	add.f32 	%f166, %f137, %f165;
	min.f32 	%f167, %f118, %f166;
	ld.shared.f32 	%f168, [_ZZ7sgemmNNE2bs+176];
	add.f32 	%f169, %f137, %f168;
	min.f32 	%f170, %f121, %f169;
	ld.shared.f32 	%f171, [_ZZ7sgemmNNE2bs+180];
	add.f32 	%f172, %f137, %f171;
	min.f32 	%f173, %f124, %f172;
	ld.shared.f32 	%f174, [_ZZ7sgemmNNE2bs+184];
	add.f32 	%f175, %f137, %f174;
	min.f32 	%f176, %f127, %f175;
	ld.shared.f32 	%f177, [_ZZ7sgemmNNE2bs+188];
	add.f32 	%f178, %f137, %f177;
	min.f32 	%f179, %f130, %f178;
	ld.shared.f32 	%f180, [_ZZ7sgemmNNE2bs+192];
	add.f32 	%f181, %f137, %f180;
	min.f32 	%f182, %f133, %f181;
	ld.shared.f32 	%f183, [_ZZ7sgemmNNE2bs+196];
	add.f32 	%f184, %f137, %f183;
	min.f32 	%f185, %f136, %f184;
	add.s64 	%rd30, %rd29, %rd27;
	ld.global.f32 	%f186, [%rd30];
	ld.shared.f32 	%f187, [_ZZ7sgemmNNE2bs+204];
	add.f32 	%f188, %f186, %f187;
	min.f32 	%f189, %f140, %f188;
	ld.shared.f32 	%f190, [_ZZ7sgemmNNE2bs+208];
	add.f32 	%f191, %f186, %f190;
	min.f32 	%f192, %f143, %f191;
	ld.shared.f32 	%f193, [_ZZ7sgemmNNE2bs+212];
	add.f32 	%f194, %f186, %f193;
	min.f32 	%f195, %f146, %f194;
	ld.shared.f32 	%f196, [_ZZ7sgemmNNE2bs+216];
	add.f32 	%f197, %f186, %f196;
	min.f32 	%f198, %f149, %f197;
	ld.shared.f32 	%f199, [_ZZ7sgemmNNE2bs+220];
	add.f32 	%f200, %f186, %f199;
	min.f32 	%f201, %f152, %f200;
	ld.shared.f32 	%f202, [_ZZ7sgemmNNE2bs+224];
	add.f32 	%f203, %f186, %f202;
	min.f32 	%f204, %f155, %f203;
	ld.shared.f32 	%f205, [_ZZ7sgemmNNE2bs+228];
	add.f32 	%f206, %f186, %f205;
	min.f32 	%f207, %f158, %f206;
	ld.shared.f32 	%f208, [_ZZ7sgemmNNE2bs+232];
	add.f32 	%f209, %f186, %f208;
	min.f32 	%f210, %f161, %f209;
	ld.shared.f32 	%f211, [_ZZ7sgemmNNE2bs+236];
	add.f32 	%f212, %f186, %f211;
	min.f32 	%f213, %f164, %f212;
	ld.shared.f32 	%f214, [_ZZ7sgemmNNE2bs+240];
	add.f32 	%f215, %f186, %f214;
	min.f32 	%f216, %f167, %f215;
	ld.shared.f32 	%f217, [_ZZ7sgemmNNE2bs+244];
	add.f32 	%f218, %f186, %f217;
	min.f32 	%f219, %f170, %f218;
	ld.shared.f32 	%f220, [_ZZ7sgemmNNE2bs+248];
	add.f32 	%f221, %f186, %f220;
	min.f32 	%f222, %f173, %f221;
	ld.shared.f32 	%f223, [_ZZ7sgemmNNE2bs+252];
	add.f32 	%f224, %f186, %f223;
	min.f32 	%f225, %f176, %f224;
	ld.shared.f32 	%f226, [_ZZ7sgemmNNE2bs+256];
	add.f32 	%f227, %f186, %f226;
	min.f32 	%f228, %f179, %f227;
	ld.shared.f32 	%f229, [_ZZ7sgemmNNE2bs+260];
	add.f32 	%f230, %f186, %f229;
	min.f32 	%f231, %f182, %f230;
	ld.shared.f32 	%f232, [_ZZ7sgemmNNE2bs+264];
	add.f32 	%f233, %f186, %f232;
	min.f32 	%f234, %f185, %f233;
	add.s64 	%rd31, %rd30, %rd27;
	ld.global.f32 	%f235, [%rd31];
	ld.shared.f32 	%f236, [_ZZ7sgemmNNE2bs+272];
	add.f32 	%f237, %f235, %f236;
	min.f32 	%f238, %f189, %f237;
	ld.shared.f32 	%f239, [_ZZ7sgemmNNE2bs+276];
	add.f32 	%f240, %f235, %f239;
	min.f32 	%f241, %f192, %f240;
	ld.shared.f32 	%f242, [_ZZ7sgemmNNE2bs+280];
	add.f32 	%f243, %f235, %f242;
	min.f32 	%f244, %f195, %f243;
	ld.shared.f32 	%f245, [_ZZ7sgemmNNE2bs+284];
	add.f32 	%f246, %f235, %f245;
	min.f32 	%f247, %f198, %f246;
	ld.shared.f32 	%f248, [_ZZ7sgemmNNE2bs+288];
	add.f32 	%f249, %f235, %f248;
	min.f32 	%f250, %f201, %f249;
	ld.shared.f32 	%f251, [_ZZ7sgemmNNE2bs+292];
	add.f32 	%f252, %f235, %f251;
	min.f32 	%f253, %f204, %f252;
	ld.shared.f32 	%f254, [_ZZ7sgemmNNE2bs+296];
	add.f32 	%f255, %f235, %f254;
	min.f32 	%f256, %f207, %f255;
	ld.shared.f32 	%f257, [_ZZ7sgemmNNE2bs+300];
	add.f32 	%f258, %f235, %f257;
	min.f32 	%f259, %f210, %f258;
	ld.shared.f32 	%f260, [_ZZ7sgemmNNE2bs+304];
	add.f32 	%f261, %f235, %f260;
	min.f32 	%f262, %f213, %f261;
	ld.shared.f32 	%f263, [_ZZ7sgemmNNE2bs+308];
	add.f32 	%f264, %f235, %f263;
	min.f32 	%f265, %f216, %f264;
	ld.shared.f32 	%f266, [_ZZ7sgemmNNE2bs+312];
	add.f32 	%f267, %f235, %f266;
	min.f32 	%f268, %f219, %f267;
	ld.shared.f32 	%f269, [_ZZ7sgemmNNE2bs+316];
	add.f32 	%f270, %f235, %f269;
	min.f32 	%f271, %f222, %f270;
	ld.shared.f32 	%f272, [_ZZ7sgemmNNE2bs+320];
	add.f32 	%f273, %f235, %f272;
	min.f32 	%f274, %f225, %f273;
	ld.shared.f32 	%f275, [_ZZ7sgemmNNE2bs+324];
	add.f32 	%f276, %f235, %f275;
	min.f32 	%f277, %f228, %f276;
	ld.shared.f32 	%f278, [_ZZ7sgemmNNE2bs+328];
	add.f32 	%f279, %f235, %f278;
	min.f32 	%f280, %f231, %f279;
	ld.shared.f32 	%f281, [_ZZ7sgemmNNE2bs+332];
	add.f32 	%f282, %f235, %f281;
	min.f32 	%f283, %f234, %f282;
	add.s64 	%rd32, %rd31, %rd27;
	ld.global.f32 	%f284, [%rd32];
	ld.shared.f32 	%f285, [_ZZ7sgemmNNE2bs+340];
	add.f32 	%f286, %f284, %f285;
	min.f32 	%f287, %f238, %f286;
	ld.shared.f32 	%f288, [_ZZ7sgemmNNE2bs+344];
	add.f32 	%f289, %f284, %f288;
	min.f32 	%f290, %f241, %f289;
	ld.shared.f32 	%f291, [_ZZ7sgemmNNE2bs+348];
	add.f32 	%f292, %f284, %f291;
	min.f32 	%f293, %f244, %f292;
	ld.shared.f32 	%f294, [_ZZ7sgemmNNE2bs+352];
	add.f32 	%f295, %f284, %f294;
	min.f32 	%f296, %f247, %f295;
	ld.shared.f32 	%f297, [_ZZ7sgemmNNE2bs+356];
	add.f32 	%f298, %f284, %f297;
	min.f32 	%f299, %f250, %f298;
	ld.shared.f32 	%f300, [_ZZ7sgemmNNE2bs+360];
	add.f32 	%f301, %f284, %f300;
	min.f32 	%f302, %f253, %f301;
	ld.shared.f32 	%f303, [_ZZ7sgemmNNE2bs+364];
	add.f32 	%f304, %f284, %f303;
	min.f32 	%f305, %f256, %f304;
	ld.shared.f32 	%f306, [_ZZ7sgemmNNE2bs+368];
	add.f32 	%f307, %f284, %f306;
	min.f32 	%f308, %f259, %f307;
	ld.shared.f32 	%f309, [_ZZ7sgemmNNE2bs+372];
	add.f32 	%f310, %f284, %f309;
	min.f32 	%f311, %f262, %f310;
	ld.shared.f32 	%f312, [_ZZ7sgemmNNE2bs+376];
	add.f32 	%f313, %f284, %f312;
	min.f32 	%f314, %f265, %f313;
	ld.shared.f32 	%f315, [_ZZ7sgemmNNE2bs+380];
	add.f32 	%f316, %f284, %f315;
	min.f32 	%f317, %f268, %f316;
	ld.shared.f32 	%f318, [_ZZ7sgemmNNE2bs+384];
	add.f32 	%f319, %f284, %f318;
	min.f32 	%f320, %f271, %f319;
	ld.shared.f32 	%f321, [_ZZ7sgemmNNE2bs+388];
	add.f32 	%f322, %f284, %f321;
	min.f32 	%f323, %f274, %f322;
	ld.shared.f32 	%f324, [_ZZ7sgemmNNE2bs+392];
	add.f32 	%f325, %f284, %f324;
	min.f32 	%f326, %f277, %f325;
	ld.shared.f32 	%f327, [_ZZ7sgemmNNE2bs+396];
	add.f32 	%f328, %f284, %f327;
	min.f32 	%f329, %f280, %f328;
	ld.shared.f32 	%f330, [_ZZ7sgemmNNE2bs+400];
	add.f32 	%f331, %f284, %f330;
	min.f32 	%f332, %f283, %f331;
	add.s64 	%rd33, %rd32, %rd27;
	ld.global.f32 	%f333, [%rd33];
	ld.shared.f32 	%f334, [_ZZ7sgemmNNE2bs+408];
	add.f32 	%f335, %f333, %f334;
	min.f32 	%f336, %f287, %f335;
	ld.shared.f32 	%f337, [_ZZ7sgemmNNE2bs+412];
	add.f32 	%f338, %f333, %f337;
	min.f32 	%f339, %f290, %f338;
	ld.shared.f32 	%f340, [_ZZ7sgemmNNE2bs+416];
	add.f32 	%f341, %f333, %f340;
	min.f32 	%f342, %f293, %f341;
	ld.shared.f32 	%f343, [_ZZ7sgemmNNE2bs+420];
	add.f32 	%f344, %f333, %f343;
	min.f32 	%f345, %f296, %f344;
	ld.shared.f32 	%f346, [_ZZ7sgemmNNE2bs+424];
	add.f32 	%f347, %f333, %f346;
	min.f32 	%f348, %f299, %f347;
	ld.shared.f32 	%f349, [_ZZ7sgemmNNE2bs+428];
	add.f32 	%f350, %f333, %f349;
	min.f32 	%f351, %f302, %f350;
	ld.shared.f32 	%f352, [_ZZ7sgemmNNE2bs+432];
	add.f32 	%f353, %f333, %f352;
	min.f32 	%f354, %f305, %f353;
	ld.shared.f32 	%f355, [_ZZ7sgemmNNE2bs+436];
	add.f32 	%f356, %f333, %f355;
	min.f32 	%f357, %f308, %f356;
	ld.shared.f32 	%f358, [_ZZ7sgemmNNE2bs+440];
	add.f32 	%f359, %f333, %f358;
	min.f32 	%f360, %f311, %f359;
	ld.shared.f32 	%f361, [_ZZ7sgemmNNE2bs+444];
	add.f32 	%f362, %f333, %f361;
	min.f32 	%f363, %f314, %f362;
	ld.shared.f32 	%f364, [_ZZ7sgemmNNE2bs+448];
	add.f32 	%f365, %f333, %f364;
	min.f32 	%f366, %f317, %f365;
	ld.shared.f32 	%f367, [_ZZ7sgemmNNE2bs+452];
	add.f32 	%f368, %f333, %f367;
	min.f32 	%f369, %f320, %f368;
	ld.shared.f32 	%f370, [_ZZ7sgemmNNE2bs+456];
	add.f32 	%f371, %f333, %f370;
	min.f32 	%f372, %f323, %f371;
	ld.shared.f32 	%f373, [_ZZ7sgemmNNE2bs+460];
	add.f32 	%f374, %f333, %f373;
	min.f32 	%f375, %f326, %f374;
	ld.shared.f32 	%f376, [_ZZ7sgemmNNE2bs+464];
	add.f32 	%f377, %f333, %f376;
	min.f32 	%f378, %f329, %f377;
	ld.shared.f32 	%f379, [_ZZ7sgemmNNE2bs+468];
	add.f32 	%f380, %f333, %f379;
	min.f32 	%f381, %f332, %f380;
	add.s64 	%rd34, %rd33, %rd27;
	ld.global.f32 	%f382, [%rd34];
	ld.shared.f32 	%f383, [_ZZ7sgemmNNE2bs+476];
	add.f32 	%f384, %f382, %f383;
	min.f32 	%f385, %f336, %f384;
	ld.shared.f32 	%f386, [_ZZ7sgemmNNE2bs+480];
	add.f32 	%f387, %f382, %f386;
	min.f32 	%f388, %f339, %f387;
	ld.shared.f32 	%f389, [_ZZ7sgemmNNE2bs+484];
	add.f32 	%f390, %f382, %f389;
	min.f32 	%f391, %f342, %f390;
	ld.shared.f32 	%f392, [_ZZ7sgemmNNE2bs+488];
	add.f32 	%f393, %f382, %f392;
	min.f32 	%f394, %f345, %f393;
	ld.shared.f32 	%f395, [_ZZ7sgemmNNE2bs+492];
	add.f32 	%f396, %f382, %f395;
	min.f32 	%f397, %f348, %f396;
	ld.shared.f32 	%f398, [_ZZ7sgemmNNE2bs+496];
	add.f32 	%f399, %f382, %f398;
	min.f32 	%f400, %f351, %f399;
	ld.shared.f32 	%f401, [_ZZ7sgemmNNE2bs+500];
	add.f32 	%f402, %f382, %f401;
	min.f32 	%f403, %f354, %f402;
	ld.shared.f32 	%f404, [_ZZ7sgemmNNE2bs+504];
	add.f32 	%f405, %f382, %f404;
	min.f32 	%f406, %f357, %f405;
	ld.shared.f32 	%f407, [_ZZ7sgemmNNE2bs+508];
	add.f32 	%f408, %f382, %f407;
	min.f32 	%f409, %f360, %f408;
	ld.shared.f32 	%f410, [_ZZ7sgemmNNE2bs+512];
	add.f32 	%f411, %f382, %f410;
	min.f32 	%f412, %f363, %f411;
	ld.shared.f32 	%f413, [_ZZ7sgemmNNE2bs+516];
	add.f32 	%f414, %f382, %f413;
	min.f32 	%f415, %f366, %f414;
	ld.shared.f32 	%f416, [_ZZ7sgemmNNE2bs+520];
	add.f32 	%f417, %f382, %f416;
	min.f32 	%f418, %f369, %f417;
	ld.shared.f32 	%f419, [_ZZ7sgemmNNE2bs+524];
	add.f32 	%f420, %f382, %f419;
	min.f32 	%f421, %f372, %f420;
	ld.shared.f32 	%f422, [_ZZ7sgemmNNE2bs+528];
	add.f32 	%f423, %f382, %f422;
	min.f32 	%f424, %f375, %f423;
	ld.shared.f32 	%f425, [_ZZ7sgemmNNE2bs+532];
	add.f32 	%f426, %f382, %f425;
	min.f32 	%f427, %f378, %f426;
	ld.shared.f32 	%f428, [_ZZ7sgemmNNE2bs+536];
	add.f32 	%f429, %f382, %f428;
	min.f32 	%f430, %f381, %f429;
	add.s64 	%rd35, %rd34, %rd27;
	ld.global.f32 	%f431, [%rd35];
	ld.shared.f32 	%f432, [_ZZ7sgemmNNE2bs+544];
	add.f32 	%f433, %f431, %f432;
	min.f32 	%f434, %f385, %f433;
	ld.shared.f32 	%f435, [_ZZ7sgemmNNE2bs+548];
	add.f32 	%f436, %f431, %f435;
	min.f32 	%f437, %f388, %f436;
	ld.shared.f32 	%f438, [_ZZ7sgemmNNE2bs+552];
	add.f32 	%f439, %f431, %f438;
	min.f32 	%f440, %f391, %f439;
	ld.shared.f32 	%f441, [_ZZ7sgemmNNE2bs+556];
	add.f32 	%f442, %f431, %f441;
	min.f32 	%f443, %f394, %f442;
	ld.shared.f32 	%f444, [_ZZ7sgemmNNE2bs+560];
	add.f32 	%f445, %f431, %f444;
	min.f32 	%f446, %f397, %f445;
	ld.shared.f32 	%f447, [_ZZ7sgemmNNE2bs+564];
	add.f32 	%f448, %f431, %f447;
	min.f32 	%f449, %f400, %f448;
	ld.shared.f32 	%f450, [_ZZ7sgemmNNE2bs+568];
	add.f32 	%f451, %f431, %f450;
	min.f32 	%f452, %f403, %f451;
	ld.shared.f32 	%f453, [_ZZ7sgemmNNE2bs+572];
	add.f32 	%f454, %f431, %f453;
	min.f32 	%f455, %f406, %f454;
	ld.shared.f32 	%f456, [_ZZ7sgemmNNE2bs+576];
	add.f32 	%f457, %f431, %f456;
	min.f32 	%f458, %f409, %f457;
	ld.shared.f32 	%f459, [_ZZ7sgemmNNE2bs+580];
	add.f32 	%f460, %f431, %f459;
	min.f32 	%f461, %f412, %f460;
	ld.shared.f32 	%f462, [_ZZ7sgemmNNE2bs+584];
	add.f32 	%f463, %f431, %f462;
	min.f32 	%f464, %f415, %f463;
	ld.shared.f32 	%f465, [_ZZ7sgemmNNE2bs+588];
	add.f32 	%f466, %f431, %f465;
	min.f32 	%f467, %f418, %f466;
	ld.shared.f32 	%f468, [_ZZ7sgemmNNE2bs+592];
	add.f32 	%f469, %f431, %f468;
	min.f32 	%f470, %f421, %f469;
	ld.shared.f32 	%f471, [_ZZ7sgemmNNE2bs+596];
	add.f32 	%f472, %f431, %f471;
	min.f32 	%f473, %f424, %f472;
	ld.shared.f32 	%f474, [_ZZ7sgemmNNE2bs+600];
	add.f32 	%f475, %f431, %f474;
	min.f32 	%f476, %f427, %f475;
	ld.shared.f32 	%f477, [_ZZ7sgemmNNE2bs+604];
	add.f32 	%f478, %f431, %f477;
	min.f32 	%f479, %f430, %f478;
	add.s64 	%rd36, %rd35, %rd27;
	ld.global.f32 	%f480, [%rd36];
	ld.shared.f32 	%f481, [_ZZ7sgemmNNE2bs+612];
	add.f32 	%f482, %f480, %f481;
	min.f32 	%f483, %f434, %f482;
	ld.shared.f32 	%f484, [_ZZ7sgemmNNE2bs+616];
	add.f32 	%f485, %f480, %f484;
	min.f32 	%f486, %f437, %f485;
	ld.shared.f32 	%f487, [_ZZ7sgemmNNE2bs+620];
	add.f32 	%f488, %f480, %f487;
	min.f32 	%f489, %f440, %f488;
	ld.shared.f32 	%f490, [_ZZ7sgemmNNE2bs+624];
	add.f32 	%f491, %f480, %f490;
	min.f32 	%f492, %f443, %f491;
	ld.shared.f32 	%f493, [_ZZ7sgemmNNE2bs+628];
	add.f32 	%f494, %f480, %f493;
	min.f32 	%f495, %f446, %f494;
	ld.shared.f32 	%f496, [_ZZ7sgemmNNE2bs+632];
	add.f32 	%f497, %f480, %f496;
	min.f32 	%f498, %f449, %f497;
	ld.shared.f32 	%f499, [_ZZ7sgemmNNE2bs+636];
	add.f32 	%f500, %f480, %f499;
	min.f32 	%f501, %f452, %f500;
	ld.shared.f32 	%f502, [_ZZ7sgemmNNE2bs+640];
	add.f32 	%f503, %f480, %f502;
	min.f32 	%f504, %f455, %f503;
	ld.shared.f32 	%f505, [_ZZ7sgemmNNE2bs+644];
	add.f32 	%f506, %f480, %f505;
	min.f32 	%f507, %f458, %f506;
	ld.shared.f32 	%f508, [_ZZ7sgemmNNE2bs+648];
	add.f32 	%f509, %f480, %f508;
	min.f32 	%f510, %f461, %f509;
	ld.shared.f32 	%f511, [_ZZ7sgemmNNE2bs+652];
	add.f32 	%f512, %f480, %f511;
	min.f32 	%f513, %f464, %f512;
	ld.shared.f32 	%f514, [_ZZ7sgemmNNE2bs+656];
	add.f32 	%f515, %f480, %f514;
	min.f32 	%f516, %f467, %f515;
	ld.shared.f32 	%f517, [_ZZ7sgemmNNE2bs+660];
	add.f32 	%f518, %f480, %f517;
	min.f32 	%f519, %f470, %f518;
	ld.shared.f32 	%f520, [_ZZ7sgemmNNE2bs+664];
	add.f32 	%f521, %f480, %f520;
	min.f32 	%f522, %f473, %f521;
	ld.shared.f32 	%f523, [_ZZ7sgemmNNE2bs+668];
	add.f32 	%f524, %f480, %f523;
	min.f32 	%f525, %f476, %f524;
	ld.shared.f32 	%f526, [_ZZ7sgemmNNE2bs+672];
	add.f32 	%f527, %f480, %f526;
	min.f32 	%f528, %f479, %f527;
	add.s64 	%rd37, %rd36, %rd27;
	ld.global.f32 	%f529, [%rd37];
	ld.shared.f32 	%f530, [_ZZ7sgemmNNE2bs+680];
	add.f32 	%f531, %f529, %f530;
	min.f32 	%f532, %f483, %f531;
	ld.shared.f32 	%f533, [_ZZ7sgemmNNE2bs+684];
	add.f32 	%f534, %f529, %f533;
	min.f32 	%f535, %f486, %f534;
	ld.shared.f32 	%f536, [_ZZ7sgemmNNE2bs+688];
	add.f32 	%f537, %f529, %f536;
	min.f32 	%f538, %f489, %f537;
	ld.shared.f32 	%f539, [_ZZ7sgemmNNE2bs+692];
	add.f32 	%f540, %f529, %f539;
	min.f32 	%f541, %f492, %f540;
	ld.shared.f32 	%f542, [_ZZ7sgemmNNE2bs+696];
	add.f32 	%f543, %f529, %f542;
	min.f32 	%f544, %f495, %f543;
	ld.shared.f32 	%f545, [_ZZ7sgemmNNE2bs+700];
	add.f32 	%f546, %f529, %f545;
	min.f32 	%f547, %f498, %f546;
	ld.shared.f32 	%f548, [_ZZ7sgemmNNE2bs+704];
	add.f32 	%f549, %f529, %f548;
	min.f32 	%f550, %f501, %f549;
	ld.shared.f32 	%f551, [_ZZ7sgemmNNE2bs+708];
	add.f32 	%f552, %f529, %f551;
	min.f32 	%f553, %f504, %f552;
	ld.shared.f32 	%f554, [_ZZ7sgemmNNE2bs+712];
	add.f32 	%f555, %f529, %f554;
	min.f32 	%f556, %f507, %f555;
	ld.shared.f32 	%f557, [_ZZ7sgemmNNE2bs+716];
	add.f32 	%f558, %f529, %f557;
	min.f32 	%f559, %f510, %f558;
	ld.shared.f32 	%f560, [_ZZ7sgemmNNE2bs+720];
	add.f32 	%f561, %f529, %f560;
	min.f32 	%f562, %f513, %f561;
	ld.shared.f32 	%f563, [_ZZ7sgemmNNE2bs+724];
	add.f32 	%f564, %f529, %f563;
	min.f32 	%f565, %f516, %f564;
	ld.shared.f32 	%f566, [_ZZ7sgemmNNE2bs+728];
	add.f32 	%f567, %f529, %f566;
	min.f32 	%f568, %f519, %f567;
	ld.shared.f32 	%f569, [_ZZ7sgemmNNE2bs+732];
	add.f32 	%f570, %f529, %f569;
	min.f32 	%f571, %f522, %f570;
	ld.shared.f32 	%f572, [_ZZ7sgemmNNE2bs+736];
	add.f32 	%f573, %f529, %f572;
	min.f32 	%f574, %f525, %f573;
	ld.shared.f32 	%f575, [_ZZ7sgemmNNE2bs+740];
	add.f32 	%f576, %f529, %f575;
	min.f32 	%f577, %f528, %f576;
	add.s64 	%rd38, %rd37, %rd27;
	ld.global.f32 	%f578, [%rd38];
	ld.shared.f32 	%f579, [_ZZ7sgemmNNE2bs+748];
	add.f32 	%f580, %f578, %f579;
	min.f32 	%f581, %f532, %f580;
	ld.shared.f32 	%f582, [_ZZ7sgemmNNE2bs+752];
	add.f32 	%f583, %f578, %f582;
	min.f32 	%f584, %f535, %f583;
	ld.shared.f32 	%f585, [_ZZ7sgemmNNE2bs+756];
	add.f32 	%f586, %f578, %f585;
	min.f32 	%f587, %f538, %f586;
	ld.shared.f32 	%f588, [_ZZ7sgemmNNE2bs+760];
	add.f32 	%f589, %f578, %f588;
	min.f32 	%f590, %f541, %f589;
	ld.shared.f32 	%f591, [_ZZ7sgemmNNE2bs+764];
	add.f32 	%f592, %f578, %f591;
	min.f32 	%f593, %f544, %f592;
	ld.shared.f32 	%f594, [_ZZ7sgemmNNE2bs+768];
	add.f32 	%f595, %f578, %f594;
	min.f32 	%f596, %f547, %f595;
	ld.shared.f32 	%f597, [_ZZ7sgemmNNE2bs+772];
	add.f32 	%f598, %f578, %f597;
	min.f32 	%f599, %f550, %f598;
	ld.shared.f32 	%f600, [_ZZ7sgemmNNE2bs+776];
	add.f32 	%f601, %f578, %f600;
	min.f32 	%f602, %f553, %f601;
	ld.shared.f32 	%f603, [_ZZ7sgemmNNE2bs+780];
	add.f32 	%f604, %f578, %f603;
	min.f32 	%f605, %f556, %f604;
	ld.shared.f32 	%f606, [_ZZ7sgemmNNE2bs+784];
	add.f32 	%f607, %f578, %f606;
	min.f32 	%f608, %f559, %f607;
	ld.shared.f32 	%f609, [_ZZ7sgemmNNE2bs+788];
	add.f32 	%f610, %f578, %f609;
	min.f32 	%f611, %f562, %f610;
	ld.shared.f32 	%f612, [_ZZ7sgemmNNE2bs+792];
	add.f32 	%f613, %f578, %f612;
	min.f32 	%f614, %f565, %f613;
	ld.shared.f32 	%f615, [_ZZ7sgemmNNE2bs+796];
	add.f32 	%f616, %f578, %f615;
	min.f32 	%f617, %f568, %f616;
	ld.shared.f32 	%f618, [_ZZ7sgemmNNE2bs+800];
	add.f32 	%f619, %f578, %f618;
	min.f32 	%f620, %f571, %f619;
	ld.shared.f32 	%f621, [_ZZ7sgemmNNE2bs+804];
	add.f32 	%f622, %f578, %f621;
	min.f32 	%f623, %f574, %f622;
	ld.shared.f32 	%f624, [_ZZ7sgemmNNE2bs+808];
	add.f32 	%f625, %f578, %f624;
	min.f32 	%f626, %f577, %f625;
	add.s64 	%rd39, %rd38, %rd27;
	ld.global.f32 	%f627, [%rd39];
	ld.shared.f32 	%f628, [_ZZ7sgemmNNE2bs+816];
	add.f32 	%f629, %f627, %f628;
	min.f32 	%f630, %f581, %f629;
	ld.shared.f32 	%f631, [_ZZ7sgemmNNE2bs+820];
	add.f32 	%f632, %f627, %f631;
	min.f32 	%f633, %f584, %f632;
	ld.shared.f32 	%f634, [_ZZ7sgemmNNE2bs+824];
	add.f32 	%f635, %f627, %f634;
	min.f32 	%f636, %f587, %f635;
	ld.shared.f32 	%f637, [_ZZ7sgemmNNE2bs+828];
	add.f32 	%f638, %f627, %f637;
	min.f32 	%f639, %f590, %f638;
	ld.shared.f32 	%f640, [_ZZ7sgemmNNE2bs+832];
	add.f32 	%f641, %f627, %f640;
	min.f32 	%f642, %f593, %f641;
	ld.shared.f32 	%f643, [_ZZ7sgemmNNE2bs+836];
	add.f32 	%f644, %f627, %f643;
	min.f32 	%f645, %f596, %f644;
	ld.shared.f32 	%f646, [_ZZ7sgemmNNE2bs+840];
	add.f32 	%f647, %f627, %f646;
	min.f32 	%f648, %f599, %f647;
	ld.shared.f32 	%f649, [_ZZ7sgemmNNE2bs+844];
	add.f32 	%f650, %f627, %f649;
	min.f32 	%f651, %f602, %f650;
	ld.shared.f32 	%f652, [_ZZ7sgemmNNE2bs+848];
	add.f32 	%f653, %f627, %f652;
	min.f32 	%f654, %f605, %f653;
	ld.shared.f32 	%f655, [_ZZ7sgemmNNE2bs+852];
	add.f32 	%f656, %f627, %f655;
	min.f32 	%f657, %f608, %f656;
	ld.shared.f32 	%f658, [_ZZ7sgemmNNE2bs+856];
	add.f32 	%f659, %f627, %f658;
	min.f32 	%f660, %f611, %f659;
	ld.shared.f32 	%f661, [_ZZ7sgemmNNE2bs+860];
	add.f32 	%f662, %f627, %f661;
	min.f32 	%f663, %f614, %f662;
	ld.shared.f32 	%f664, [_ZZ7sgemmNNE2bs+864];
	add.f32 	%f665, %f627, %f664;
	min.f32 	%f666, %f617, %f665;
	ld.shared.f32 	%f667, [_ZZ7sgemmNNE2bs+868];
	add.f32 	%f668, %f627, %f667;
	min.f32 	%f669, %f620, %f668;
	ld.shared.f32 	%f670, [_ZZ7sgemmNNE2bs+872];
	add.f32 	%f671, %f627, %f670;
	min.f32 	%f672, %f623, %f671;
	ld.shared.f32 	%f673, [_ZZ7sgemmNNE2bs+876];
	add.f32 	%f674, %f627, %f673;
	min.f32 	%f675, %f626, %f674;
	add.s64 	%rd40, %rd39, %rd27;
	ld.global.f32 	%f676, [%rd40];
	ld.shared.f32 	%f677, [_ZZ7sgemmNNE2bs+884];
	add.f32 	%f678, %f676, %f677;
	min.f32 	%f679, %f630, %f678;
	ld.shared.f32 	%f680, [_ZZ7sgemmNNE2bs+888];
	add.f32 	%f681, %f676, %f680;
	min.f32 	%f682, %f633, %f681;
	ld.shared.f32 	%f683, [_ZZ7sgemmNNE2bs+892];
	add.f32 	%f684, %f676, %f683;
	min.f32 	%f685, %f636, %f684;
	ld.shared.f32 	%f686, [_ZZ7sgemmNNE2bs+896];
	add.f32 	%f687, %f676, %f686;
	min.f32 	%f688, %f639, %f687;
	ld.shared.f32 	%f689, [_ZZ7sgemmNNE2bs+900];
	add.f32 	%f690, %f676, %f689;
	min.f32 	%f691, %f642, %f690;
	ld.shared.f32 	%f692, [_ZZ7sgemmNNE2bs+904];
	add.f32 	%f693, %f676, %f692;
	min.f32 	%f694, %f645, %f693;
	ld.shared.f32 	%f695, [_ZZ7sgemmNNE2bs+908];
	add.f32 	%f696, %f676, %f695;
	min.f32 	%f697, %f648, %f696;
	ld.shared.f32 	%f698, [_ZZ7sgemmNNE2bs+912];
	add.f32 	%f699, %f676, %f698;
	min.f32 	%f700, %f651, %f699;
	ld.shared.f32 	%f701, [_ZZ7sgemmNNE2bs+916];
	add.f32 	%f702, %f676, %f701;
	min.f32 	%f703, %f654, %f702;
	ld.shared.f32 	%f704, [_ZZ7sgemmNNE2bs+920];
	add.f32 	%f705, %f676, %f704;
	min.f32 	%f706, %f657, %f705;
	ld.shared.f32 	%f707, [_ZZ7sgemmNNE2bs+924];
	add.f32 	%f708, %f676, %f707;
	min.f32 	%f709, %f660, %f708;
	ld.shared.f32 	%f710, [_ZZ7sgemmNNE2bs+928];
	add.f32 	%f711, %f676, %f710;
	min.f32 	%f712, %f663, %f711;
	ld.shared.f32 	%f713, [_ZZ7sgemmNNE2bs+932];
	add.f32 	%f714, %f676, %f713;
	min.f32 	%f715, %f666, %f714;
	ld.shared.f32 	%f716, [_ZZ7sgemmNNE2bs+936];
	add.f32 	%f717, %f676, %f716;
	min.f32 	%f718, %f669, %f717;
	ld.shared.f32 	%f719, [_ZZ7sgemmNNE2bs+940];
	add.f32 	%f720, %f676, %f719;
	min.f32 	%f721, %f672, %f720;
	ld.shared.f32 	%f722, [_ZZ7sgemmNNE2bs+944];
	add.f32 	%f723, %f676, %f722;
	min.f32 	%f724, %f675, %f723;
	add.s64 	%rd41, %rd40, %rd27;
	ld.global.f32 	%f725, [%rd41];
	ld.shared.f32 	%f726, [_ZZ7sgemmNNE2bs+952];
	add.f32 	%f727, %f725, %f726;
	min.f32 	%f728, %f679, %f727;
	ld.shared.f32 	%f729, [_ZZ7sgemmNNE2bs+956];
	add.f32 	%f730, %f725, %f729;
	min.f32 	%f731, %f682, %f730;
	ld.shared.f32 	%f732, [_ZZ7sgemmNNE2bs+960];
	add.f32 	%f733, %f725, %f732;
	min.f32 	%f734, %f685, %f733;
	ld.shared.f32 	%f735, [_ZZ7sgemmNNE2bs+964];
	add.f32 	%f736, %f725, %f735;
	min.f32 	%f737, %f688, %f736;
	ld.shared.f32 	%f738, [_ZZ7sgemmNNE2bs+968];
	add.f32 	%f739, %f725, %f738;
	min.f32 	%f740, %f691, %f739;
	ld.shared.f32 	%f741, [_ZZ7sgemmNNE2bs+972];
	add.f32 	%f742, %f725, %f741;
	min.f32 	%f743, %f694, %f742;
	ld.shared.f32 	%f744, [_ZZ7sgemmNNE2bs+976];
	add.f32 	%f745, %f725, %f744;
	min.f32 	%f746, %f697, %f745;
	ld.shared.f32 	%f747, [_ZZ7sgemmNNE2bs+980];
	add.f32 	%f748, %f725, %f747;
	min.f32 	%f749, %f700, %f748;
	ld.shared.f32 	%f750, [_ZZ7sgemmNNE2bs+984];
	add.f32 	%f751, %f725, %f750;
	min.f32 	%f752, %f703, %f751;
	ld.shared.f32 	%f753, [_ZZ7sgemmNNE2bs+988];
	add.f32 	%f754, %f725, %f753;
	min.f32 	%f755, %f706, %f754;
	ld.shared.f32 	%f756, [_ZZ7sgemmNNE2bs+992];
	add.f32 	%f757, %f725, %f756;
	min.f32 	%f758, %f709, %f757;
	ld.shared.f32 	%f759, [_ZZ7sgemmNNE2bs+996];
	add.f32 	%f760, %f725, %f759;
	min.f32 	%f761, %f712, %f760;
	ld.shared.f32 	%f762, [_ZZ7sgemmNNE2bs+1000];
	add.f32 	%f763, %f725, %f762;
	min.f32 	%f764, %f715, %f763;
	ld.shared.f32 	%f765, [_ZZ7sgemmNNE2bs+1004];
	add.f32 	%f766, %f725, %f765;
	min.f32 	%f767, %f718, %f766;
	ld.shared.f32 	%f768, [_ZZ7sgemmNNE2bs+1008];
	add.f32 	%f769, %f725, %f768;
	min.f32 	%f770, %f721, %f769;
	ld.shared.f32 	%f771, [_ZZ7sgemmNNE2bs+1012];
	add.f32 	%f772, %f725, %f771;
	min.f32 	%f773, %f724, %f772;
	add.s64 	%rd42, %rd41, %rd27;
	ld.global.f32 	%f774, [%rd42];
	ld.shared.f32 	%f775, [_ZZ7sgemmNNE2bs+1020];
	add.f32 	%f776, %f774, %f775;
	min.f32 	%f871, %f728, %f776;
	ld.shared.f32 	%f777, [_ZZ7sgemmNNE2bs+1024];
	add.f32 	%f778, %f774, %f777;
	min.f32 	%f870, %f731, %f778;
	ld.shared.f32 	%f779, [_ZZ7sgemmNNE2bs+1028];
	add.f32 	%f780, %f774, %f779;
	min.f32 	%f869, %f734, %f780;
	ld.shared.f32 	%f781, [_ZZ7sgemmNNE2bs+1032];
	add.f32 	%f782, %f774, %f781;
	min.f32 	%f868, %f737, %f782;
	ld.shared.f32 	%f783, [_ZZ7sgemmNNE2bs+1036];
	add.f32 	%f784, %f774, %f783;
	min.f32 	%f867, %f740, %f784;
	ld.shared.f32 	%f785, [_ZZ7sgemmNNE2bs+1040];
	add.f32 	%f786, %f774, %f785;
	min.f32 	%f866, %f743, %f786;
	ld.shared.f32 	%f787, [_ZZ7sgemmNNE2bs+1044];
	add.f32 	%f788, %f774, %f787;
	min.f32 	%f865, %f746, %f788;
	ld.shared.f32 	%f789, [_ZZ7sgemmNNE2bs+1048];
	add.f32 	%f790, %f774, %f789;
	min.f32 	%f864, %f749, %f790;
	ld.shared.f32 	%f791, [_ZZ7sgemmNNE2bs+1052];
	add.f32 	%f792, %f774, %f791;
	min.f32 	%f863, %f752, %f792;
	ld.shared.f32 	%f793, [_ZZ7sgemmNNE2bs+1056];
	add.f32 	%f794, %f774, %f793;
	min.f32 	%f862, %f755, %f794;
	ld.shared.f32 	%f795, [_ZZ7sgemmNNE2bs+1060];
	add.f32 	%f796, %f774, %f795;
	min.f32 	%f861, %f758, %f796;
	ld.shared.f32 	%f797, [_ZZ7sgemmNNE2bs+1064];
	add.f32 	%f798, %f774, %f797;
	min.f32 	%f860, %f761, %f798;
	ld.shared.f32 	%f799, [_ZZ7sgemmNNE2bs+1068];
	add.f32 	%f800, %f774, %f799;
	min.f32 	%f859, %f764, %f800;
	ld.shared.f32 	%f801, [_ZZ7sgemmNNE2bs+1072];
	add.f32 	%f802, %f774, %f801;
	min.f32 	%f858, %f767, %f802;
	ld.shared.f32 	%f803, [_ZZ7sgemmNNE2bs+1076];
	add.f32 	%f804, %f774, %f803;
	min.f32 	%f857, %f770, %f804;
	ld.shared.f32 	%f805, [_ZZ7sgemmNNE2bs+1080];
	add.f32 	%f806, %f774, %f805;
	min.f32 	%f856, %f773, %f806;
	add.s64 	%rd59, %rd59, 64;
	bar.sync 	0;
	setp.lt.u64 	%p1, %rd59, %rd4;
	add.s64 	%rd60, %rd42, %rd27;
	@%p1 bra 	$L__BB2_1;
	ld.param.f32 	%f855, [sgemmNN_param_7];
	ld.global.f32 	%f807, [%rd3];
	mul.f32 	%f808, %f855, %f871;
	min.f32 	%f809, %f807, %f808;
	st.global.f32 	[%rd3], %f809;
	mul.wide.s32 	%rd43, %r4, 4;
	add.s64 	%rd44, %rd3, %rd43;
	ld.global.f32 	%f810, [%rd44];
	mul.f32 	%f811, %f855, %f870;
	min.f32 	%f812, %f810, %f811;
	st.global.f32 	[%rd44], %f812;
	add.s64 	%rd45, %rd44, %rd43;
	ld.global.f32 	%f813, [%rd45];
	mul.f32 	%f814, %f855, %f869;
	min.f32 	%f815, %f813, %f814;
	st.global.f32 	[%rd45], %f815;
	add.s64 	%rd46, %rd45, %rd43;
	ld.global.f32 	%f816, [%rd46];
	mul.f32 	%f817, %f855, %f868;
	min.f32 	%f818, %f816, %f817;
	st.global.f32 	[%rd46], %f818;
	add.s64 	%rd47, %rd46, %rd43;
	ld.global.f32 	%f819, [%rd47];
	mul.f32 	%f820, %f855, %f867;
	min.f32 	%f821, %f819, %f820;
	st.global.f32 	[%rd47], %f821;
	add.s64 	%rd48, %rd47, %rd43;
	ld.global.f32 	%f822, [%rd48];
	mul.f32 	%f823, %f855, %f866;
	min.f32 	%f824, %f822, %f823;
	st.global.f32 	[%rd48], %f824;
	add.s64 	%rd49, %rd48, %rd43;
	ld.global.f32 	%f825, [%rd49];
	mul.f32 	%f826, %f855, %f865;
	min.f32 	%f827, %f825, %f826;
	st.global.f32 	[%rd49], %f827;
	add.s64 	%rd50, %rd49, %rd43;
	ld.global.f32 	%f828, [%rd50];
	mul.f32 	%f829, %f855, %f864;
	min.f32 	%f830, %f828, %f829;
	st.global.f32 	[%rd50], %f830;
	add.s64 	%rd51, %rd50, %rd43;
	ld.global.f32 	%f831, [%rd51];
	mul.f32 	%f832, %f855, %f863;
	min.f32 	%f833, %f831, %f832;
	st.global.f32 	[%rd51], %f833;
	add.s64 	%rd52, %rd51, %rd43;
	ld.global.f32 	%f834, [%rd52];
	mul.f32 	%f835, %f855, %f862;
	min.f32 	%f836, %f834, %f835;
	st.global.f32 	[%rd52], %f836;
	add.s64 	%rd53, %rd52, %rd43;
	ld.global.f32 	%f837, [%rd53];
	mul.f32 	%f838, %f855, %f861;
	min.f32 	%f839, %f837, %f838;
	st.global.f32 	[%rd53], %f839;
	add.s64 	%rd54, %rd53, %rd43;
	ld.global.f32 	%f840, [%rd54];
	mul.f32 	%f841, %f855, %f860;
	min.f32 	%f842, %f840, %f841;
	st.global.f32 	[%rd54], %f842;
	add.s64 	%rd55, %rd54, %rd43;
	ld.global.f32 	%f843, [%rd55];
	mul.f32 	%f844, %f855, %f859;
	min.f32 	%f845, %f843, %f844;
	st.global.f32 	[%rd55], %f845;
	add.s64 	%rd56, %rd55, %rd43;
	ld.global.f32 	%f846, [%rd56];
	mul.f32 	%f847, %f855, %f858;
	min.f32 	%f848, %f846, %f847;
	st.global.f32 	[%rd56], %f848;
	add.s64 	%rd57, %rd56, %rd43;
	ld.global.f32 	%f849, [%rd57];
	mul.f32 	%f850, %f855, %f857;
	min.f32 	%f851, %f849, %f850;
	st.global.f32 	[%rd57], %f851;
	add.s64 	%rd58, %rd57, %rd43;
	ld.global.f32 	%f852, [%rd58];
	mul.f32 	%f853, %f855, %f856;
	min.f32 	%f854, %f852, %f853;
	st.global.f32 	[%rd58], %f854;
	ret;

}


// ===== COMPILED SASS (sm_100) =====

	.target	sm_100

	.elftype	@"ET_EXEC"


//--------------------- .note.nv.tkinfo           --------------------------
	.section	.note.nv.tkinfo,"",@"SHT_NOTE"
	.sectionflags	@"SHF_NOTE_NV_TKINFO"
	.tkinfo
        /*0018*/ 	.word	0x00000002
        /*0030*/ 	.string	""
        /*0030*/ 	.string	"ptxas"
        /*0030*/ 	.string	"Cuda compilation tools, release 13.0, V13.0.88"
        /*0030*/ 	.string	"Build cuda_13.0.r13.0/compiler.36424714_0"
        /*0030*/ 	.string	"-arch sm_100 -m 64 "



//--------------------- .note.nv.cuinfo           --------------------------
	.section	.note.nv.cuinfo,"",@"SHT_NOTE"
	.sectionflags	@"SHF_NOTE_NV_CUINFO"
        /*0018*/ 	.short	0x0002
        /*001a*/ 	.short	0x0064
        /*001c*/ 	.short	0x0082
	.zero		2


//--------------------- .nv.info                  --------------------------
	.section	.nv.info,"",@"SHT_CUDA_INFO"
	.align	4


	//----- nvinfo : EIATTR_REGCOUNT
	.align		4
        /*0000*/ 	.byte	0x04, 0x2f
        /*0002*/ 	.short	(.L_1 - .L_0)
	.align		4
.L_0:
        /*0004*/ 	.word	index@(_Z5sgemmPKfS0_Pfiii)
        /*0008*/ 	.word	0x00000020


	//----- nvinfo : EIATTR_FRAME_SIZE
	.align		4
.L_1:
        /*000c*/ 	.byte	0x04, 0x11
        /*000e*/ 	.short	(.L_3 - .L_2)
	.align		4
.L_2:
        /*0010*/ 	.word	index@(_Z5sgemmPKfS0_Pfiii)
        /*0014*/ 	.word	0x00000000


	//----- nvinfo : EIATTR_REGCOUNT
	.align		4
.L_3:
        /*0018*/ 	.byte	0x04, 0x2f
        /*001a*/ 	.short	(.L_5 - .L_4)
	.align		4
.L_4:
        /*001c*/ 	.word	index@(sgemmNT)
        /*0020*/ 	.word	0x00000038


	//----- nvinfo : EIATTR_FRAME_SIZE
	.align		4
.L_5:
        /*0024*/ 	.byte	0x04, 0x11
        /*0026*/ 	.short	(.L_7 - .L_6)
	.align		4
.L_6:
        /*0028*/ 	.word	index@(sgemmNT)
        /*002c*/ 	.word	0x00000000


	//----- nvinfo : EIATTR_REGCOUNT
	.align		4
.L_7:
        /*0030*/ 	.byte	0x04, 0x2f
        /*0032*/ 	.short	(.L_9 - .L_8)
	.align		4
.L_8:
        /*0034*/ 	.word	index@(sgemmNN)
        /*0038*/ 	.word	0x00000036


	//----- nvinfo : EIATTR_FRAME_SIZE
	.align		4
.L_9:
        /*003c*/ 	.byte	0x04, 0x11
        /*003e*/ 	.short	(.L_11 - .L_10)
	.align		4
.L_10:
        /*0040*/ 	.word	index@(sgemmNN)
        /*0044*/ 	.word	0x00000000


	//----- nvinfo : EIATTR_MIN_STACK_SIZE
	.align		4
.L_11:
        /*0048*/ 	.byte	0x04, 0x12
        /*004a*/ 	.short	(.L_13 - .L_12)
	.align		4
.L_12:
        /*004c*/ 	.word	index@(sgemmNN)
        /*0050*/ 	.word	0x00000000


	//----- nvinfo : EIATTR_MIN_STACK_SIZE
	.align		4
.L_13:
        /*0054*/ 	.byte	0x04, 0x12
        /*0056*/ 	.short	(.L_15 - .L_14)
	.align		4
.L_14:
        /*0058*/ 	.word	index@(sgemmNT)
        /*005c*/ 	.word	0x00000000


	//----- nvinfo : EIATTR_MIN_STACK_SIZE
	.align		4
.L_15:
        /*0060*/ 	.byte	0x04, 0x12
        /*0062*/ 	.short	(.L_17 - .L_16)
	.align		4
.L_16:
        /*0064*/ 	.word	index@(_Z5sgemmPKfS0_Pfiii)
        /*0068*/ 	.word	0x00000000
.L_17:


//--------------------- .nv.compat                --------------------------
	.section	.nv.compat,"",@"SHT_CUDA_COMPAT_INFO"
	.align	4
        /*0000*/ 	.byte	0x02, 0x09, 0x00, 0x00, 0x02, 0x02, 0x01, 0x00, 0x02, 0x05, 0x05, 0x00, 0x03, 0x07, 0x01, 0x01
        /*0010*/ 	.byte	0x02, 0x03, 0x00, 0x00, 0x02, 0x06, 0x01, 0x00, 0x04, 0x0b, 0x08, 0x00, 0x09, 0x00, 0x00, 0x00
        /*0020*/ 	.byte	0x00, 0x00, 0x00, 0x00


//--------------------- .nv.info.sgemmNN          --------------------------
	.section	.nv.info.sgemmNN,"",@"SHT_CUDA_INFO"
	.sectionflags	@""
	.align	4


	//----- nvinfo : EIATTR_CUDA_API_VERSION
	.align		4
        /*0000*/ 	.byte	0x04, 0x37
        /*0002*/ 	.short	(.L_19 - .L_18)
.L_18:
        /*0004*/ 	.word	0x00000082


	//----- nvinfo : EIATTR_KPARAM_INFO
	.align		4
.L_19:
        /*0008*/ 	.byte	0x04, 0x17
        /*000a*/ 	.short	(.L_21 - .L_20)
.L_20:
        /*000c*/ 	.word	0x00000000
        /*0010*/ 	.short	0x0008
        /*0012*/ 	.short	0x0034
        /*0014*/ 	.byte	0x00, 0xf0, 0x11, 0x00


	//----- nvinfo : EIATTR_KPARAM_INFO
	.align		4
.L_21:
        /*0018*/ 	.byte	0x04, 0x17
        /*001a*/ 	.short	(.L_23 - .L_22)
.L_22:
        /*001c*/ 	.word	0x00000000
        /*0020*/ 	.short	0x0007
        /*0022*/ 	.short	0x0030
        /*0024*/ 	.byte	0x00, 0xf0, 0x11, 0x00


	//----- nvinfo : EIATTR_KPARAM_INFO
	.align		4
.L_23:
        /*0028*/ 	.byte	0x04, 0x17
        /*002a*/ 	.short	(.L_25 - .L_24)
.L_24:
        /*002c*/ 	.word	0x00000000
        /*0030*/ 	.short	0x0006
        /*0032*/ 	.short	0x002c
        /*0034*/ 	.byte	0x00, 0xf0, 0x11, 0x00


	//----- nvinfo : EIATTR_KPARAM_INFO
	.align		4
.L_25:
        /*0038*/ 	.byte	0x04, 0x17
        /*003a*/ 	.short	(.L_27 - .L_26)
.L_26:
        /*003c*/ 	.word	0x00000000
        /*0040*/ 	.short	0x0005
        /*0042*/ 	.short	0x0028
        /*0044*/ 	.byte	0x00, 0xf0, 0x11, 0x00


	//----- nvinfo : EIATTR_KPARAM_INFO
	.align		4
.L_27:
        /*0048*/ 	.byte	0x04, 0x17
        /*004a*/ 	.short	(.L_29 - .L_28)
.L_28:
        /*004c*/ 	.word	0x00000000
        /*0050*/ 	.short	0x0004
        /*0052*/ 	.short	0x0020
        /*0054*/ 	.byte	0x00, 0xf5, 0x21, 0x00


	//----- nvinfo : EIATTR_KPARAM_INFO
	.align		4
.L_29:
        /*0058*/ 	.byte	0x04, 0x17
        /*005a*/ 	.short	(.L_31 - .L_30)
.L_30:
        /*005c*/ 	.word	0x00000000
        /*0060*/ 	.short	0x0003
        /*0062*/ 	.short	0x0018
        /*0064*/ 	.byte	0x00, 0xf0, 0x11, 0x00


	//----- nvinfo : EIATTR_KPARAM_INFO
	.align		4
.L_31:
        /*0068*/ 	.byte	0x04, 0x17
        /*006a*/ 	.short	(.L_33 - .L_32)
.L_32:
        /*006c*/ 	.word	0x00000000
        /*0070*/ 	.short	0x0002
        /*0072*/ 	.short	0x0010
        /*0074*/ 	.byte	0x00, 0xf5, 0x21, 0x00


	//----- nvinfo : EIATTR_KPARAM_INFO
	.align		4
.L_33:
        /*0078*/ 	.byte	0x04, 0x17
        /*007a*/ 	.short	(.L_35 - .L_34)
.L_34:
        /*007c*/ 	.word	0x00000000
        /*0080*/ 	.short	0x0001
        /*0082*/ 	.short	0x0008
        /*0084*/ 	.byte	0x00, 0xf0, 0x11, 0x00


	//----- nvinfo : EIATTR_KPARAM_INFO
	.align		4
.L_35:
        /*0088*/ 	.byte	0x04, 0x17
        /*008a*/ 	.short	(.L_37 - .L_36)
.L_36:
        /*008c*/ 	.word	0x00000000
        /*0090*/ 	.short	0x0000
        /*0092*/ 	.short	0x0000
        /*0094*/ 	.byte	0x00, 0xf5, 0x21, 0x00


	//----- nvinfo : EIATTR_SPARSE_MMA_MASK
	.align		4
.L_37:
        /*0098*/ 	.byte	0x03, 0x50
        /*009a*/ 	.short	0x0000


	//----- nvinfo : EIATTR_MAXREG_COUNT
	.align		4
        /*009c*/ 	.byte	0x03, 0x1b
        /*009e*/ 	.short	0x00ff


	//----- nvinfo : EIATTR_NUM_BARRIERS
	.align		4
        /*00a0*/ 	.byte	0x02, 0x4c
        /*00a2*/ 	.byte	0x01
	.zero		1


	//----- nvinfo : EIATTR_MERCURY_ISA_VERSION
	.align		4
        /*00a4*/ 	.byte	0x03, 0x5f
        /*00a6*/ 	.short	0x0101


	//----- nvinfo : EIATTR_UNUSED_LOAD_BYTE_OFFSET
	.align		4
        /*00a8*/ 	.byte	0x04, 0x44
        /*00aa*/ 	.short	(.L_39 - .L_38)


	//   ....[0]....
.L_38:
        /*00ac*/ 	.word	0x000005d0
        /*00b0*/ 	.word	0x0000fff0


	//   ....[1]....
        /*00b4*/ 	.word	0x00000820
        /*00b8*/ 	.word	0x0000ff0f


	//   ....[2]....
        /*00bc*/ 	.word	0x00000ac0
        /*00c0*/ 	.word	0x0000f0ff


	//   ....[3]....
        /*00c4*/ 	.word	0x00000c60
        /*00c8*/ 	.word	0x00000fff


	//   ....[4]....
        /*00cc*/ 	.word	0x00000f90
        /*00d0*/ 	.word	0x0000fff0


	//   ....[5]....
        /*00d4*/ 	.word	0x00001120
        /*00d8*/ 	.word	0x0000ff0f


	//   ....[6]....
        /*00dc*/ 	.word	0x00001460
        /*00e0*/ 	.word	0x0000f0ff


	//   ....[7]....
        /*00e4*/ 	.word	0x00001620
        /*00e8*/ 	.word	0x00000fff


	//   ....[8]....
        /*00ec*/ 	.word	0x00001910
        /*00f0*/ 	.word	0x0000fff0


	//   ....[9]....
        /*00f4*/ 	.word	0x00001af0
        /*00f8*/ 	.word	0x0000ff0f


	//   ....[10]....
        /*00fc*/ 	.word	0x00001cd0
        /*0100*/ 	.word	0x0000f0ff


	//   ....[11]....
        /*0104*/ 	.word	0x00001fa0
        /*0108*/ 	.word	0x00000fff


	//   ....[12]....
        /*010c*/ 	.word	0x00002280
        /*0110*/ 	.word	0x0000fff0


	//   ....[13]....
        /*0114*/ 	.word	0x00002380
        /*0118*/ 	.word	0x0000ff0f


	//   ....[14]....
        /*011c*/ 	.word	0x00002670
        /*0120*/ 	.word	0x0000f0ff


	//   ....[15]....
        /*0124*/ 	.word	0x00002870
        /*0128*/ 	.word	0x00000fff


	//----- nvinfo : EIATTR_VRC_CTA_INIT_COUNT
	.align		4
.L_39:
        /*012c*/ 	.byte	0x02, 0x4a
	.zero		1
	.zero		1


	//----- nvinfo : EIATTR_EXIT_INSTR_OFFSETS
	.align		4
        /*0130*/ 	.byte	0x04, 0x1c
        /*0132*/ 	.short	(.L_41 - .L_40)


	//   ....[0]....
.L_40:
        /*0134*/ 	.word	0x00002fa0


	//----- nvinfo : EIATTR_CRS_STACK_SIZE
	.align		4
.L_41:
        /*0138*/ 	.byte	0x04, 0x1e
        /*013a*/ 	.short	(.L_43 - .L_42)
.L_42:
        /*013c*/ 	.word	0x00000000


	//----- nvinfo : EIATTR_CBANK_PARAM_SIZE
	.align		4
.L_43:
        /*0140*/ 	.byte	0x03, 0x19
        /*0142*/ 	.short	0x0038


	//----- nvinfo : EIATTR_PARAM_CBANK
	.align		4
        /*0144*/ 	.byte	0x04, 0x0a
        /*0146*/ 	.short	(.L_45 - .L_44)
	.align		4
.L_44:
        /*0148*/ 	.word	index@(.nv.constant0.sgemmNN)
        /*014c*/ 	.short	0x0380
        /*014e*/ 	.short	0x0038


	//----- nvinfo : EIATTR_SW_WAR
	.align		4
.L_45:
        /*0150*/ 	.byte	0x04, 0x36
        /*0152*/ 	.short	(.L_47 - .L_46)
.L_46:
        /*0154*/ 	.word	0x00000008
.L_47:


//--------------------- .nv.info.sgemmNT          --------------------------
	.section	.nv.info.sgemmNT,"",@"SHT_CUDA_INFO"
	.sectionflags	@""
	.align	4


	//----- nvinfo : EIATTR_CUDA_API_VERSION
	.align		4
        /*0000*/ 	.byte	0x04, 0x37
        /*0002*/ 	.short	(.L_49 - .L_48)
.L_48:
        /*0004*/ 	.word	0x00000082


	//----- nvinfo : EIATTR_KPARAM_INFO
	.align		4
.L_49:
        /*0008*/ 	.byte	0x04, 0x17
        /*000a*/ 	.short	(.L_51 - .L_50)
.L_50:
        /*000c*/ 	.word	0x00000000
        /*0010*/ 	.short	0x0008
        /*0012*/ 	.short	0x0034
        /*0014*/ 	.byte	0x00, 0xf0, 0x11, 0x00


	//----- nvinfo : EIATTR_KPARAM_INFO
	.align		4
.L_51:
        /*0018*/ 	.byte	0x04, 0x17
        /*001a*/ 	.short	(.L_53 - .L_52)
.L_52:
        /*001c*/ 	.word	0x00000000
        /*0020*/ 	.short	0x0007
        /*0022*/ 	.short	0x0030
        /*0024*/ 	.byte	0x00, 0xf0, 0x11, 0x00


	//----- nvinfo : EIATTR_KPARAM_INFO
	.align		4
.L_53:
        /*0028*/ 	.byte	0x04, 0x17
        /*002a*/ 	.short	(.L_55 - .L_54)
.L_54:
        /*002c*/ 	.word	0x00000000
        /*0030*/ 	.short	0x0006
        /*0032*/ 	.short	0x002c
        /*0034*/ 	.byte	0x00, 0xf0, 0x11, 0x00


	//----- nvinfo : EIATTR_KPARAM_INFO
	.align		4
.L_55:
        /*0038*/ 	.byte	0x04, 0x17
        /*003a*/ 	.short	(.L_57 - .L_56)
.L_56:
        /*003c*/ 	.word	0x00000000
        /*0040*/ 	.short	0x0005
        /*0042*/ 	.short	0x0028
        /*0044*/ 	.byte	0x00, 0xf0, 0x11, 0x00


	//----- nvinfo : EIATTR_KPARAM_INFO
	.align		4
.L_57:
        /*0048*/ 	.byte	0x04, 0x17
        /*004a*/ 	.short	(.L_59 - .L_58)
.L_58:
        /*004c*/ 	.word	0x00000000
        /*0050*/ 	.short	0x0004
        /*0052*/ 	.short	0x0020
        /*0054*/ 	.byte	0x00, 0xf5, 0x21, 0x00


	//----- nvinfo : EIATTR_KPARAM_INFO
	.align		4
.L_59:
        /*0058*/ 	.byte	0x04, 0x17
        /*005a*/ 	.short	(.L_61 - .L_60)
.L_60:
        /*005c*/ 	.word	0x00000000
        /*0060*/ 	.short	0x0003
        /*0062*/ 	.short	0x0018
        /*0064*/ 	.byte	0x00, 0xf0, 0x11, 0x00


	//----- nvinfo : EIATTR_KPARAM_INFO
	.align		4
.L_61:
        /*0068*/ 	.byte	0x04, 0x17
        /*006a*/ 	.short	(.L_63 - .L_62)
.L_62:
        /*006c*/ 	.word	0x00000000
        /*0070*/ 	.short	0x0002
        /*0072*/ 	.short	0x0010
        /*0074*/ 	.byte	0x00, 0xf5, 0x21, 0x00


	//----- nvinfo : EIATTR_KPARAM_INFO
	.align		4
.L_63:
        /*0078*/ 	.byte	0x04, 0x17
        /*007a*/ 	.short	(.L_65 - .L_64)
.L_64:
        /*007c*/ 	.word	0x00000000
        /*0080*/ 	.short	0x0001
        /*0082*/ 	.short	0x0008
        /*0084*/ 	.byte	0x00, 0xf0, 0x11, 0x00


	//----- nvinfo : EIATTR_KPARAM_INFO
	.align		4
.L_65:
        /*0088*/ 	.byte	0x04, 0x17
        /*008a*/ 	.short	(.L_67 - .L_66)
.L_66:
        /*008c*/ 	.word	0x00000000
        /*0090*/ 	.short	0x0000
        /*0092*/ 	.short	0x0000
        /*0094*/ 	.byte	0x00, 0xf5, 0x21, 0x00


	//----- nvinfo : EIATTR_SPARSE_MMA_MASK
	.align		4
.L_67:
        /*0098*/ 	.byte	0x03, 0x50
        /*009a*/ 	.short	0x0000


	//----- nvinfo : EIATTR_MAXREG_COUNT
	.align		4
        /*009c*/ 	.byte	0x03, 0x1b
        /*009e*/ 	.short	0x00ff


	//----- nvinfo : EIATTR_NUM_BARRIERS
	.align		4
        /*00a0*/ 	.byte	0x02, 0x4c
        /*00a2*/ 	.byte	0x01
	.zero		1


	//----- nvinfo : EIATTR_MERCURY_ISA_VERSION
	.align		4
        /*00a4*/ 	.byte	0x03, 0x5f
        /*00a6*/ 	.short	0x0101


	//----- nvinfo : EIATTR_VRC_CTA_INIT_COUNT
	.align		4
        /*00a8*/ 	.byte	0x02, 0x4a
	.zero		1
	.zero		1


	//----- nvinfo : EIATTR_EXIT_INSTR_OFFSETS
	.align		4
        /*00ac*/ 	.byte	0x04, 0x1c
        /*00ae*/ 	.short	(.L_69 - .L_68)


	//   ....[0]....
.L_68:
        /*00b0*/ 	.word	0x00002f00


	//----- nvinfo : EIATTR_CRS_STACK_SIZE
	.align		4
.L_69:
        /*00b4*/ 	.byte	0x04, 0x1e
        /*00b6*/ 	.short	(.L_71 - .L_70)
.L_70:
        /*00b8*/ 	.word	0x00000000


	//----- nvinfo : EIATTR_CBANK_PARAM_SIZE
	.align		4
.L_71:
        /*00bc*/ 	.byte	0x03, 0x19
        /*00be*/ 	.short	0x0038


	//----- nvinfo : EIATTR_PARAM_CBANK
	.align		4
        /*00c0*/ 	.byte	0x04, 0x0a
        /*00c2*/ 	.short	(.L_73 - .L_72)
	.align		4
.L_72:
        /*00c4*/ 	.word	index@(.nv.constant0.sgemmNT)
        /*00c8*/ 	.short	0x0380
        /*00ca*/ 	.short	0x0038


	//----- nvinfo : EIATTR_SW_WAR
	.align		4
.L_73:
        /*00cc*/ 	.byte	0x04, 0x36
        /*00ce*/ 	.short	(.L_75 - .L_74)
.L_74:
        /*00d0*/ 	.word	0x00000008
.L_75:


//--------------------- .nv.info._Z5sgemmPKfS0_Pfiii --------------------------
	.section	.nv.info._Z5sgemmPKfS0_Pfiii,"",@"SHT_CUDA_INFO"
	.sectionflags	@""
	.align	4


	//----- nvinfo : EIATTR_CUDA_API_VERSION
	.align		4
        /*0000*/ 	.byte	0x04, 0x37
        /*0002*/ 	.short	(.L_77 - .L_76)
.L_76:
        /*0004*/ 	.word	0x00000082


	//----- nvinfo : EIATTR_KPARAM_INFO
	.align		4
.L_77:
        /*0008*/ 	.byte	0x04, 0x17
        /*000a*/ 	.short	(.L_79 - .L_78)
.L_78:
        /*000c*/ 	.word	0x00000000
        /*0010*/ 	.short	0x0005
        /*0012*/ 	.short	0x0020
        /*0014*/ 	.byte	0x00, 0xf0, 0x11, 0x00


	//----- nvinfo : EIATTR_KPARAM_INFO
	.align		4
.L_79:
        /*0018*/ 	.byte	0x04, 0x17
        /*001a*/ 	.short	(.L_81 - .L_80)
.L_80:
        /*001c*/ 	.word	0x00000000
        /*0020*/ 	.short	0x0004
        /*0022*/ 	.short	0x001c
        /*0024*/ 	.byte	0x00, 0xf0, 0x11, 0x00


	//----- nvinfo : EIATTR_KPARAM_INFO
	.align		4
.L_81:
        /*0028*/ 	.byte	0x04, 0x17
        /*002a*/ 	.short	(.L_83 - .L_82)
.L_82:
        /*002c*/ 	.word	0x00000000
        /*0030*/ 	.short	0x0003
        /*0032*/ 	.short	0x0018
        /*0034*/ 	.byte	0x00, 0xf0, 0x11, 0x00


	//----- nvinfo : EIATTR_KPARAM_INFO
	.align		4
.L_83:
        /*0038*/ 	.byte	0x04, 0x17
        /*003a*/ 	.short	(.L_85 - .L_84)
.L_84:
        /*003c*/ 	.word	0x00000000
        /*0040*/ 	.short	0x0002
        /*0042*/ 	.short	0x0010
        /*0044*/ 	.byte	0x00, 0xf5, 0x21, 0x00


	//----- nvinfo : EIATTR_KPARAM_INFO
	.align		4
.L_85:
        /*0048*/ 	.byte	0x04, 0x17
        /*004a*/ 	.short	(.L_87 - .L_86)
.L_86:
        /*004c*/ 	.word	0x00000000
        /*0050*/ 	.short	0x0001
        /*0052*/ 	.short	0x0008
        /*0054*/ 	.byte	0x00, 0xf5, 0x21, 0x00


	//----- nvinfo : EIATTR_KPARAM_INFO
	.align		4
.L_87:
        /*0058*/ 	.byte	0x04, 0x17
        /*005a*/ 	.short	(.L_89 - .L_88)
.L_88:
        /*005c*/ 	.word	0x00000000
        /*0060*/ 	.short	0x0000
        /*0062*/ 	.short	0x0000
        /*0064*/ 	.byte	0x00, 0xf5, 0x21, 0x00


	//----- nvinfo : EIATTR_SPARSE_MMA_MASK
	.align		4
.L_89:
        /*0068*/ 	.byte	0x03, 0x50
        /*006a*/ 	.short	0x0000


	//----- nvinfo : EIATTR_MAXREG_COUNT
	.align		4
        /*006c*/ 	.byte	0x03, 0x1b
        /*006e*/ 	.short	0x00ff


	//----- nvinfo : EIATTR_MERCURY_ISA_VERSION
	.align		4
        /*0070*/ 	.byte	0x03, 0x5f
        /*0072*/ 	.short	0x0101


	//----- nvinfo : EIATTR_VRC_CTA_INIT_COUNT
	.align		4
        /*0074*/ 	.byte	0x02, 0x4a
	.zero		1
	.zero		1


	//----- nvinfo : EIATTR_EXIT_INSTR_OFFSETS
	.align		4
        /*0078*/ 	.byte	0x04, 0x1c
        /*007a*/ 	.short	(.L_91 - .L_90)


	//   ....[0]....
.L_90:
        /*007c*/ 	.word	0x00000030


	//   ....[1]....
        /*0080*/ 	.word	0x00000670


	//   ....[2]....
        /*0084*/ 	.word	0x00000940


	//   ....[3]....
        /*0088*/ 	.word	0x00000af0


	//   ....[4]....
        /*008c*/ 	.word	0x00000bd0


	//----- nvinfo : EIATTR_CBANK_PARAM_SIZE
	.align		4
.L_91:
        /*0090*/ 	.byte	0x03, 0x19
        /*0092*/ 	.short	0x0024


	//----- nvinfo : EIATTR_PARAM_CBANK
	.align		4
        /*0094*/ 	.byte	0x04, 0x0a
        /*0096*/ 	.short	(.L_93 - .L_92)
	.align		4
.L_92:
        /*0098*/ 	.word	index@(.nv.constant0._Z5sgemmPKfS0_Pfiii)
        /*009c*/ 	.short	0x0380
        /*009e*/ 	.short	0x0024


	//----- nvinfo : EIATTR_SW_WAR
	.align		4
.L_93:
        /*00a0*/ 	.byte	0x04, 0x36
        /*00a2*/ 	.short	(.L_95 - .L_94)
.L_94:
        /*00a4*/ 	.word	0x00000008
.L_95:


//--------------------- .nv.callgraph             --------------------------
	.section	.nv.callgraph,"",@"SHT_CUDA_CALLGRAPH"
	.align	4
	.sectionentsize	8
	.align		4
        /*0000*/ 	.word	0x00000000
	.align		4
        /*0004*/ 	.word	0xffffffff
	.align		4
        /*0008*/ 	.word	0x00000000
	.align		4
        /*000c*/ 	.word	0xfffffffe
	.align		4
        /*0010*/ 	.word	0x00000000
	.align		4
        /*0014*/ 	.word	0xfffffffd
	.align		4
        /*0018*/ 	.word	0x00000000
	.align		4
        /*001c*/ 	.word	0xfffffffc


//--------------------- .text.sgemmNN             --------------------------
	.section	.text.sgemmNN,"ax",@progbits
	.align	128
        .global         sgemmNN
        .type           sgemmNN,@function
        .size           sgemmNN,(.L_x_9 - sgemmNN)
        .other          sgemmNN,@"STO_CUDA_ENTRY STV_DEFAULT"
sgemmNN:
.text.sgemmNN:
[----:B------:R-:W-:Y:S01]  /*0000*/  LDC R1, c[0x0][0x37c] ;  /* 0x0000df00ff017b82 */ /* 0x000fe20000000800 */
[----:B------:R-:W0:Y:S07]  /*0010*/  S2R R8, SR_TID.Y ;  /* 0x0000000000087919 */ /* 0x000e2e0000002200 */
[----:B------:R-:W1:Y:S01]  /*0020*/  S2UR UR4, SR_CTAID.Y ;  /* 0x00000000000479c3 */ /* 0x000e620000002600 */
[----:B------:R-:W2:Y:S01]  /*0030*/  LDCU UR14, c[0x0][0x398] ;  /* 0x00007300ff0e77ac */ /* 0x000ea20008000800 */
[----:B------:R-:W-:Y:S01]  /*0040*/  HFMA2 R10, -RZ, RZ, 0, 4.0531158447265625e-06 ;  /* 0x00000044ff0a7431 */ /* 0x000fe200000001ff */
[----:B------:R-:W3:Y:S01]  /*0050*/  S2R R9, SR_TID.X ;  /* 0x0000000000097919 */ /* 0x000ee20000002100 */
[----:B------:R-:W-:Y:S01]  /*0060*/  HFMA2 R42, -RZ, RZ, 0, 0 ;  /* 0x00000000ff2a7431 */ /* 0x000fe200000001ff */
[----:B------:R-:W-:Y:S01]  /*0070*/  UMOV UR6, 0x400 ;  /* 0x0000040000067882 */ /* 0x000fe20000000000 */
[----:B------:R-:W-:Y:S01]  /*0080*/  HFMA2 R32, -RZ, RZ, 0, 0 ;  /* 0x00000000ff207431 */ /* 0x000fe200000001ff */
[----:B------:R-:W4:Y:S01]  /*0090*/  S2R R7, SR_CTAID.X ;  /* 0x0000000000077919 */ /* 0x000f220000002500 */
[----:B------:R-:W5:Y:S01]  /*00a0*/  LDC.64 R24, c[0x0][0x3a8] ;  /* 0x0000ea00ff187b82 */ /* 0x000f620000000a00 */
[----:B------:R-:W-:-:S02]  /*00b0*/  CS2R R30, SRZ ;  /* 0x00000000001e7805 */ /* 0x000fc4000001ff00 */
[----:B------:R-:W-:Y:S02]  /*00c0*/  CS2R R36, SRZ ;  /* 0x0000000000247805 */ /* 0x000fe4000001ff00 */
[----:B------:R-:W-:Y:S02]  /*00d0*/  CS2R R22, SRZ ;  /* 0x0000000000167805 */ /* 0x000fe4000001ff00 */
[----:B------:R-:W-:Y:S02]  /*00e0*/  CS2R R46, SRZ ;  /* 0x00000000002e7805 */ /* 0x000fe4000001ff00 */
[----:B------:R-:W-:Y:S02]  /*00f0*/  MOV R34, RZ ;  /* 0x000000ff00227202 */ /* 0x000fe40000000f00 */
[----:B------:R-:W-:Y:S02]  /*0100*/  CS2R R38, SRZ ;  /* 0x0000000000267805 */ /* 0x000fe4000001ff00 */
[----:B------:R-:W-:Y:S01]  /*0110*/  CS2R R40, SRZ ;  /* 0x0000000000287805 */ /* 0x000fe2000001ff00 */
[----:B------:R-:W4:Y:S01]  /*0120*/  S2UR UR7, SR_CgaCtaId ;  /* 0x00000000000779c3 */ /* 0x000f220000008800 */
[----:B------:R-:W3:Y:S01]  /*0130*/  LDCU.64 UR12, c[0x0][0x358] ;  /* 0x00006b00ff0c77ac */ /* 0x000ee20008000a00 */
[----:B--2---:R-:W-:-:S06]  /*0140*/  USHF.L.U32 UR5, UR14, 0x8, URZ ;  /* 0x000000080e057899 */ /* 0x004fcc00080006ff */
[----:B------:R-:W2:Y:S01]  /*0150*/  LDC.64 R4, c[0x0][0x390] ;  /* 0x0000e400ff047b82 */ /* 0x000ea20000000a00 */
[----:B-1----:R-:W-:Y:S02]  /*0160*/  USHF.L.U32 UR4, UR4, 0x4, URZ ;  /* 0x0000000404047899 */ /* 0x002fe400080006ff */
[----:B------:R-:W-:-:S04]  /*0170*/  USHF.R.S32.HI UR5, URZ, 0x8, UR5 ;  /* 0x00000008ff057899 */ /* 0x000fc80008011405 */
[----:B0-----:R-:W-:Y:S01]  /*0180*/  IADD3 R2, PT, PT, R8, UR4, RZ ;  /* 0x0000000408027c10 */ /* 0x001fe2000fffe0ff */
[----:B------:R-:W0:Y:S01]  /*0190*/  LDC.64 R48, c[0x0][0x380] ;  /* 0x0000e000ff307b82 */ /* 0x000e220000000a00 */
[----:B-----5:R-:W-:Y:S02]  /*01a0*/  SHF.L.U32 R6, R24, 0x8, RZ ;  /* 0x0000000818067819 */ /* 0x020fe400000006ff */
[----:B---3--:R-:W-:Y:S01]  /*01b0*/  LEA R0, R8, R9, 0x4 ;  /* 0x0000000908007211 */ /* 0x008fe200078e20ff */
[----:B------:R-:W-:Y:S01]  /*01c0*/  IMAD R3, R2, UR5, R9 ;  /* 0x0000000502037c24 */ /* 0x000fe2000f8e0209 */
[----:B------:R-:W-:Y:S02]  /*01d0*/  SHF.R.S32.HI R6, RZ, 0x8, R6 ;  /* 0x00000008ff067819 */ /* 0x000fe40000011406 */
[----:B----4-:R-:W-:Y:S01]  /*01e0*/  LEA R7, R7, R0, 0x6 ;  /* 0x0000000007077211 */ /* 0x010fe200078e30ff */
[----:B------:R-:W1:Y:S01]  /*01f0*/  LDC.64 R28, c[0x0][0x3a0] ;  /* 0x0000e800ff1c7b82 */ /* 0x000e620000000a00 */
[----:B------:R-:W-:-:S06]  /*0200*/  ULEA UR6, UR7, UR6, 0x18 ;  /* 0x0000000607067291 */ /* 0x000fcc000f8ec0ff */
[----:B------:R-:W-:Y:S02]  /*0210*/  IMAD R0, R9, R10, UR6 ;  /* 0x0000000609007e24 */ /* 0x000fe4000f8e020a */
[----:B--2---:R-:W-:-:S03]  /*0220*/  IMAD.WIDE R4, R3, 0x4, R4 ;  /* 0x0000000403047825 */ /* 0x004fc600078e0204 */
[----:B------:R-:W-:Y:S01]  /*0230*/  LEA R0, R8, R0, 0x2 ;  /* 0x0000000008007211 */ /* 0x000fe200078e10ff */
[----:B------:R-:W-:Y:S01]  /*0240*/  IMAD R9, R6, UR4, R7 ;  /* 0x0000000406097c24 */ /* 0x000fe2000f8e0207 */
[----:B------:R-:W-:Y:S01]  /*0250*/  USHF.L.U32 UR4, UR14, 0x2, URZ ;  /* 0x000000020e047899 */ /* 0x000fe200080006ff */
[----:B------:R-:W-:Y:S01]  /*0260*/  IMAD.WIDE R26, R25, 0x4, R4 ;  /* 0x00000004191a7825 */ /* 0x000fe200078e0204 */
[----:B------:R-:W-:Y:S02]  /*0270*/  MOV R2, R4 ;  /* 0x0000000400027202 */ /* 0x000fe40000000f00 */
[----:B------:R-:W-:Y:S01]  /*0280*/  MOV R3, R5 ;  /* 0x0000000500037202 */ /* 0x000fe20000000f00 */
[----:B0-----:R-:W-:Y:S01]  /*0290*/  IMAD.WIDE R48, R7, 0x4, R48 ;  /* 0x0000000407307825 */ /* 0x001fe200078e0230 */
[----:B------:R-:W-:Y:S01]  /*02a0*/  MOV R25, RZ ;  /* 0x000000ff00197202 */ /* 0x000fe20000000f00 */
[----:B------:R-:W-:Y:S02]  /*02b0*/  UIMAD.WIDE UR4, UR4, 0x4, URZ ;  /* 0x00000004040478a5 */ /* 0x000fe4000f8e02ff */
[----:B-1----:R-:W-:-:S10]  /*02c0*/  IMAD.WIDE R28, R9, 0x4, R28 ;  /* 0x00000004091c7825 */ /* 0x002fd400078e021c */
.L_x_0:
[----:B------:R-:W-:Y:S02]  /*02d0*/  UIMAD.WIDE UR8, UR14, 0x10, UR4 ;  /* 0x000000100e0878a5 */ /* 0x000fe4000f8e0204 */
[C---:B------:R-:W-:Y:S01]  /*02e0*/  IADD3 R12, P1, PT, R2.reuse, UR4, RZ ;  /* 0x00000004020c7c10 */ /* 0x040fe2000ff3e0ff */
[----:B------:R-:W-:Y:S01]  /*02f0*/  UIMAD.WIDE UR10, UR14, 0x20, UR4 ;  /* 0x000000200e0a78a5 */ /* 0x000fe2000f8e0204 */
[----:B------:R-:W2:Y:S01]  /*0300*/  LDG.E R7, desc[UR12][R2.64] ;  /* 0x0000000c02077981 */ /* 0x000ea2000c1e1900 */
[----:B------:R-:W0:Y:S01]  /*0310*/  LDC R5, c[0x0][0x388] ;  /* 0x0000e200ff057b82 */ /* 0x000e220000000800 */
[C---:B------:R-:W-:Y:S02]  /*0320*/  IADD3.X R13, PT, PT, R3.reuse, UR5, RZ, P1, !PT ;  /* 0x00000005030d7c10 */ /* 0x040fe40008ffe4ff */
[C---:B------:R-:W-:Y:S02]  /*0330*/  IADD3 R10, P0, PT, R2.reuse, UR8, RZ ;  /* 0x00000008020a7c10 */ /* 0x040fe4000ff1e0ff */
[----:B------:R-:W-:Y:S01]  /*0340*/  IADD3 R8, P1, PT, R2, UR10, RZ ;  /* 0x0000000a02087c10 */ /* 0x000fe2000ff3e0ff */
[----:B------:R0:W3:Y:S01]  /*0350*/  LDG.E R15, desc[UR12][R12.64] ;  /* 0x0000000c0c0f7981 */ /* 0x0000e2000c1e1900 */
[----:B------:R-:W-:-:S02]  /*0360*/  IADD3.X R11, PT, PT, R3, UR9, RZ, P0, !PT ;  /* 0x00000009030b7c10 */ /* 0x000fc400087fe4ff */
[----:B------:R-:W-:-:S03]  /*0370*/  IADD3.X R9, PT, PT, R3, UR11, RZ, P1, !PT ;  /* 0x0000000b03097c10 */ /* 0x000fc60008ffe4ff */
[----:B------:R-:W4:Y:S04]  /*0380*/  LDG.E R17, desc[UR12][R10.64] ;  /* 0x0000000c0a117981 */ /* 0x000f28000c1e1900 */
[----:B------:R-:W5:Y:S01]  /*0390*/  LDG.E R19, desc[UR12][R8.64] ;  /* 0x0000000c08137981 */ /* 0x000f62000c1e1900 */
[----:B------:R-:W-:Y:S05]  /*03a0*/  WARPSYNC.ALL ;  /* 0x0000000000007948 */ /* 0x000fea0003800000 */
[----:B0-----:R-:W-:-:S04]  /*03b0*/  IMAD.WIDE R12, R5, 0x4, R48 ;  /* 0x00000004050c7825 */ /* 0x001fc800078e0230 */
[C---:B------:R-:W-:Y:S01]  /*03c0*/  IMAD.WIDE R50, R5.reuse, 0x4, R12 ;  /* 0x0000000405327825 */ /* 0x040fe200078e020c */
[----:B--2---:R-:W-:Y:S04]  /*03d0*/  STS [R0], R7 ;  /* 0x0000000700007388 */ /* 0x004fe80000000800 */
[----:B---3--:R-:W-:Y:S04]  /*03e0*/  STS [R0+0x10], R15 ;  /* 0x0000100f00007388 */ /* 0x008fe80000000800 */
[----:B----4-:R-:W-:Y:S04]  /*03f0*/  STS [R0+0x20], R17 ;  /* 0x0000201100007388 */ /* 0x010fe80000000800 */
[----:B-----5:R-:W-:Y:S01]  /*0400*/  STS [R0+0x30], R19 ;  /* 0x0000301300007388 */ /* 0x020fe20000000800 */
[----:B------:R-:W-:Y:S06]  /*0410*/  BAR.SYNC.DEFER_BLOCKING 0x0 ;  /* 0x0000000000007b1d */ /* 0x000fec0000010000 */
[----:B------:R-:W2:Y:S04]  /*0420*/  LDG.E R6, desc[UR12][R48.64] ;  /* 0x0000000c30067981 */ /* 0x000ea8000c1e1900 */
[----:B------:R0:W3:Y:S04]  /*0430*/  LDG.E R21, desc[UR12][R12.64] ;  /* 0x0000000c0c157981 */ /* 0x0000e8000c1e1900 */
[----:B------:R-:W4:Y:S04]  /*0440*/  LDG.E R4, desc[UR12][R50.64] ;  /* 0x0000000c32047981 */ /* 0x000f28000c1e1900 */
[----:B------:R-:W2:Y:S04]  /*0450*/  LDS.128 R8, [UR6] ;  /* 0x00000006ff087984 */ /* 0x000ea80008000c00 */
[----:B------:R-:W1:Y:S04]  /*0460*/  LDS.128 R16, [UR6+0x10] ;  /* 0x00001006ff107984 */ /* 0x000e680008000c00 */
[----:B0-----:R-:W0:Y:S01]  /*0470*/  LDS.128 R12, [UR6+0x20] ;  /* 0x00002006ff0c7984 */ /* 0x001e220008000c00 */
[----:B------:R-:W-:-:S05]  /*0480*/  IMAD.WIDE R44, R5, 0x4, R50 ;  /* 0x00000004052c7825 */ /* 0x000fca00078e0232 */
[----:B------:R5:W4:Y:S02]  /*0490*/  LDG.E R20, desc[UR12][R44.64] ;  /* 0x0000000c2c147981 */ /* 0x000b24000c1e1900 */
[----:B-----5:R-:W-:-:S04]  /*04a0*/  IMAD.WIDE R44, R5, 0x4, R44 ;  /* 0x00000004052c7825 */ /* 0x020fc800078e022c */
[C---:B--2---:R-:W-:Y:S01]  /*04b0*/  FADD R8, R6.reuse, R8 ;  /* 0x0000000806087221 */ /* 0x044fe20000000000 */
[C---:B------:R-:W-:Y:S01]  /*04c0*/  FADD R9, R6.reuse, R9 ;  /* 0x0000000906097221 */ /* 0x040fe20000000000 */
[C---:B------:R-:W-:Y:S01]  /*04d0*/  FADD R10, R6.reuse, R10 ;  /* 0x0000000a060a7221 */ /* 0x040fe20000000000 */
[C---:B------:R-:W-:Y:S01]  /*04e0*/  FADD R11, R6.reuse, R11 ;  /* 0x0000000b060b7221 */ /* 0x040fe20000000000 */
[----:B-1----:R-:W-:Y:S01]  /*04f0*/  FADD R17, R6, R17 ;  /* 0x0000001106117221 */ /* 0x002fe20000000000 */
[----:B------:R-:W-:Y:S01]  /*0500*/  FMNMX R41, R8, R41, PT ;  /* 0x0000002908297209 */ /* 0x000fe20003800000 */
[----:B------:R-:W-:Y:S01]  /*0510*/  FADD R16, R6, R16 ;  /* 0x0000001006107221 */ /* 0x000fe20000000000 */
[----:B------:R-:W-:Y:S02]  /*0520*/  FMNMX R40, R9, R40, PT ;  /* 0x0000002809287209 */ /* 0x000fe40003800000 */
[----:B------:R-:W-:Y:S02]  /*0530*/  FMNMX R39, R10, R39, PT ;  /* 0x000000270a277209 */ /* 0x000fe40003800000 */
[----:B------:R-:W-:-:S02]  /*0540*/  FMNMX R38, R11, R38, PT ;  /* 0x000000260b267209 */ /* 0x000fc40003800000 */
[----:B------:R-:W-:Y:S01]  /*0550*/  FMNMX R35, R17, R46, PT ;  /* 0x0000002e11237209 */ /* 0x000fe20003800000 */
[----:B------:R-:W1:Y:S01]  /*0560*/  LDS.128 R8, [UR6+0x30] ;  /* 0x00003006ff087984 */ /* 0x000e620008000c00 */
[C---:B0-----:R-:W-:Y:S01]  /*0570*/  FADD R17, R6.reuse, R12 ;  /* 0x0000000c06117221 */ /* 0x041fe20000000000 */
[----:B------:R-:W-:Y:S01]  /*0580*/  FADD R12, R6, R13 ;  /* 0x0000000d060c7221 */ /* 0x000fe20000000000 */
[----:B------:R-:W-:Y:S01]  /*0590*/  FMNMX R37, R16, R37, PT ;  /* 0x0000002510257209 */ /* 0x000fe20003800000 */
[C---:B------:R-:W-:Y:S01]  /*05a0*/  FADD R7, R6.reuse, R14 ;  /* 0x0000000e06077221 */ /* 0x040fe20000000000 */
[----:B------:R-:W-:Y:S02]  /*05b0*/  FADD R16, R6, R15 ;  /* 0x0000000f06107221 */ /* 0x000fe40000000000 */
[----:B------:R-:W-:Y:S02]  /*05c0*/  FMNMX R33, R12, R47, PT ;  /* 0x0000002f0c217209 */ /* 0x000fe40003800000 */
[----:B------:R-:W3:Y:S01]  /*05d0*/  LDS.128 R12, [UR6+0x40] ;  /* 0x00004006ff0c7984 */ /* 0x000ee20008000c00 */
[----:B------:R-:W-:Y:S01]  /*05e0*/  FADD R19, R6, R19 ;  /* 0x0000001306137221 */ /* 0x000fe20000000000 */
[----:B------:R-:W-:-:S02]  /*05f0*/  FMNMX R32, R17, R32, PT ;  /* 0x0000002011207209 */ /* 0x000fc40003800000 */
[----:B------:R-:W-:Y:S02]  /*0600*/  FMNMX R22, R7, R22, PT ;  /* 0x0000001607167209 */ /* 0x000fe40003800000 */
[----:B------:R-:W-:Y:S02]  /*0610*/  FMNMX R34, R19, R34, PT ;  /* 0x0000002213227209 */ /* 0x000fe40003800000 */
[----:B------:R-:W-:Y:S01]  /*0620*/  FMNMX R25, R16, R25, PT ;  /* 0x0000001910197209 */ /* 0x000fe20003800000 */
[C---:B-1----:R-:W-:Y:S01]  /*0630*/  FADD R17, R6.reuse, R8 ;  /* 0x0000000806117221 */ /* 0x042fe20000000000 */
[C---:B------:R-:W-:Y:S01]  /*0640*/  FADD R7, R6.reuse, R9 ;  /* 0x0000000906077221 */ /* 0x040fe20000000000 */
[C---:B------:R-:W-:Y:S01]  /*0650*/  FADD R16, R6.reuse, R10 ;  /* 0x0000000a06107221 */ /* 0x040fe20000000000 */
[----:B------:R-:W-:Y:S02]  /*0660*/  FADD R19, R6, R11 ;  /* 0x0000000b06137221 */ /* 0x000fe40000000000 */
[----:B------:R-:W0:Y:S01]  /*0670*/  LDS.128 R8, [UR6+0x50] ;  /* 0x00005006ff087984 */ /* 0x000e220008000c00 */
[----:B------:R-:W-:Y:S01]  /*0680*/  FMNMX R42, R7, R42, PT ;  /* 0x0000002a072a7209 */ /* 0x000fe20003800000 */
[C---:B---3--:R-:W-:Y:S01]  /*0690*/  FADD R7, R21.reuse, R14 ;  /* 0x0000000e15077221 */ /* 0x048fe20000000000 */
[C---:B------:R-:W-:Y:S01]  /*06a0*/  FADD R12, R21.reuse, R13 ;  /* 0x0000000d150c7221 */ /* 0x040fe20000000000 */
[----:B------:R-:W-:-:S04]  /*06b0*/  FADD R14, R21, R15 ;  /* 0x0000000f150e7221 */ /* 0x000fc80000000000 */
[----:B------:R-:W-:Y:S02]  /*06c0*/  FMNMX R41, R41, R12, PT ;  /* 0x0000000c29297209 */ /* 0x000fe40003800000 */
[----:B------:R-:W-:Y:S02]  /*06d0*/  FMNMX R39, R39, R14, PT ;  /* 0x0000000e27277209 */ /* 0x000fe40003800000 */
[----:B------:R-:W1:Y:S01]  /*06e0*/  LDS.128 R12, [UR6+0x60] ;  /* 0x00006006ff0c7984 */ /* 0x000e620008000c00 */
[----:B------:R-:W-:-:S03]  /*06f0*/  FADD R18, R6, R18 ;  /* 0x0000001206127221 */ /* 0x000fc60000000000 */
[----:B------:R2:W3:Y:S01]  /*0700*/  LDG.E R6, desc[UR12][R44.64] ;  /* 0x0000000c2c067981 */ /* 0x0004e2000c1e1900 */
[----:B------:R-:W-:Y:S02]  /*0710*/  FMNMX R40, R40, R7, PT ;  /* 0x0000000728287209 */ /* 0x000fe40003800000 */
[----:B------:R-:W-:Y:S02]  /*0720*/  FMNMX R31, R16, R31, PT ;  /* 0x0000001f101f7209 */ /* 0x000fe40003800000 */
[----:B------:R-:W-:Y:S01]  /*0730*/  FMNMX R23, R18, R23, PT ;  /* 0x0000001712177209 */ /* 0x000fe20003800000 */
[C---:B0-----:R-:W-:Y:S01]  /*0740*/  FADD R7, R21.reuse, R8 ;  /* 0x0000000815077221 */ /* 0x041fe20000000000 */
[C---:B------:R-:W-:Y:S01]  /*0750*/  FADD R8, R21.reuse, R9 ;  /* 0x0000000915087221 */ /* 0x040fe20000000000 */
[C---:B------:R-:W-:Y:S01]  /*0760*/  FADD R10, R21.reuse, R10 ;  /* 0x0000000a150a7221 */ /* 0x040fe20000000000 */
[----:B------:R-:W-:-:S03]  /*0770*/  FADD R16, R21, R11 ;  /* 0x0000000b15107221 */ /* 0x000fc60000000000 */
[----:B------:R-:W-:Y:S02]  /*0780*/  FMNMX R37, R37, R8, PT ;  /* 0x0000000825257209 */ /* 0x000fe40003800000 */
[----:B------:R-:W-:Y:S02]  /*0790*/  FMNMX R35, R35, R10, PT ;  /* 0x0000000a23237209 */ /* 0x000fe40003800000 */
[----:B------:R-:W0:Y:S01]  /*07a0*/  LDS.128 R8, [UR6+0x70] ;  /* 0x00007006ff087984 */ /* 0x000e220008000c00 */
[----:B------:R-:W-:Y:S01]  /*07b0*/  FMNMX R36, R17, R36, PT ;  /* 0x0000002411247209 */ /* 0x000fe20003800000 */
[C---:B-1----:R-:W-:Y:S01]  /*07c0*/  FADD R13, R21.reuse, R13 ;  /* 0x0000000d150d7221 */ /* 0x042fe20000000000 */
[C---:B------:R-:W-:Y:S01]  /*07d0*/  FADD R14, R21.reuse, R14 ;  /* 0x0000000e150e7221 */ /* 0x040fe20000000000 */
[----:B------:R-:W-:Y:S01]  /*07e0*/  FADD R15, R21, R15 ;  /* 0x0000000f150f7221 */ /* 0x000fe20000000000 */
[----:B------:R-:W-:Y:S02]  /*07f0*/  FMNMX R30, R19, R30, PT ;  /* 0x0000001e131e7209 */ /* 0x000fe40003800000 */
[----:B------:R-:W-:-:S02]  /*0800*/  FMNMX R23, R23, R16, PT ;  /* 0x0000001017177209 */ /* 0x000fc40003800000 */
[----:B------:R-:W-:Y:S01]  /*0810*/  FMNMX R38, R38, R7, PT ;  /* 0x0000000726267209 */ /* 0x000fe20003800000 */
[----:B------:R-:W1:Y:S01]  /*0820*/  LDS.128 R16, [UR6+0x80] ;  /* 0x00008006ff107984 */ /* 0x000e620008000c00 */
[----:B------:R-:W-:Y:S01]  /*0830*/  FADD R7, R21, R12 ;  /* 0x0000000c15077221 */ /* 0x000fe20000000000 */
[----:B------:R-:W-:Y:S02]  /*0840*/  FMNMX R32, R32, R13, PT ;  /* 0x0000000d20207209 */ /* 0x000fe40003800000 */
[----:B------:R-:W-:Y:S02]  /*0850*/  FMNMX R33, R33, R14, PT ;  /* 0x0000000e21217209 */ /* 0x000fe40003800000 */
[----:B------:R-:W-:Y:S02]  /*0860*/  FMNMX R22, R22, R15, PT ;  /* 0x0000000f16167209 */ /* 0x000fe40003800000 */
[----:B------:R-:W5:Y:S01]  /*0870*/  LDS.128 R12, [UR6+0x90] ;  /* 0x00009006ff0c7984 */ /* 0x000f620008000c00 */
[----:B--2---:R-:W-:Y:S01]  /*0880*/  IMAD.WIDE R44, R5, 0x4, R44 ;  /* 0x00000004052c7825 */ /* 0x004fe200078e022c */
[----:B------:R-:W-:-:S04]  /*0890*/  FMNMX R34, R34, R7, PT ;  /* 0x0000000722227209 */ /* 0x000fc80003800000 */
[----:B------:R2:W3:Y:S01]  /*08a0*/  LDG.E R7, desc[UR12][R44.64] ;  /* 0x0000000c2c077981 */ /* 0x0004e2000c1e1900 */
[C---:B0-----:R-:W-:Y:S01]  /*08b0*/  FADD R8, R21.reuse, R8 ;  /* 0x0000000815087221 */ /* 0x041fe20000000000 */
[----:B------:R-:W-:-:S04]  /*08c0*/  FADD R9, R21, R9 ;  /* 0x0000000915097221 */ /* 0x000fc80000000000 */
[----:B------:R-:W-:Y:S01]  /*08d0*/  FMNMX R25, R25, R8, PT ;  /* 0x0000000819197209 */ /* 0x000fe20003800000 */
[----:B------:R-:W-:Y:S01]  /*08e0*/  FADD R8, R21, R11 ;  /* 0x0000000b15087221 */ /* 0x000fe20000000000 */
[----:B------:R-:W-:-:S04]  /*08f0*/  FMNMX R36, R36, R9, PT ;  /* 0x0000000924247209 */ /* 0x000fc80003800000 */
[----:B------:R-:W-:Y:S01]  /*0900*/  FMNMX R31, R31, R8, PT ;  /* 0x000000081f1f7209 */ /* 0x000fe20003800000 */
[C---:B-1----:R-:W-:Y:S01]  /*0910*/  FADD R17, R21.reuse, R10 ;  /* 0x0000000a15117221 */ /* 0x042fe20000000000 */
[----:B------:R-:W-:Y:S01]  /*0920*/  FADD R21, R21, R16 ;  /* 0x0000001015157221 */ /* 0x000fe20000000000 */
[----:B------:R-:W0:Y:S01]  /*0930*/  LDS.128 R8, [UR6+0xa0] ;  /* 0x0000a006ff087984 */ /* 0x000e220008000c00 */
[C---:B----4-:R-:W-:Y:S01]  /*0940*/  FADD R18, R4.reuse, R18 ;  /* 0x0000001204127221 */ /* 0x050fe20000000000 */
[C---:B------:R-:W-:Y:S01]  /*0950*/  FADD R19, R4.reuse, R19 ;  /* 0x0000001304137221 */ /* 0x040fe20000000000 */
[----:B-----5:R-:W-:Y:S01]  /*0960*/  FADD R16, R4, R15 ;  /* 0x0000000f04107221 */ /* 0x020fe20000000000 */
[----:B------:R-:W-:Y:S02]  /*0970*/  FMNMX R42, R42, R17, PT ;  /* 0x000000112a2a7209 */ /* 0x000fe40003800000 */
[----:B------:R-:W-:Y:S02]  /*0980*/  FMNMX R41, R41, R18, PT ;  /* 0x0000001229297209 */ /* 0x000fe40003800000 */
[----:B------:R-:W-:-:S02]  /*0990*/  FMNMX R40, R40, R19, PT ;  /* 0x0000001328287209 */ /* 0x000fc40003800000 */
[----:B------:R-:W-:Y:S02]  /*09a0*/  FMNMX R35, R35, R16, PT ;  /* 0x0000001023237209 */ /* 0x000fe40003800000 */
[----:B------:R-:W1:Y:S01]  /*09b0*/  LDS.128 R16, [UR6+0xb0] ;  /* 0x0000b006ff107984 */ /* 0x000e620008000c00 */
[----:B------:R-:W-:Y:S01]  /*09c0*/  FMNMX R30, R30, R21, PT ;  /* 0x000000151e1e7209 */ /* 0x000fe20003800000 */
[----:B--2---:R-:W-:-:S04]  /*09d0*/  IMAD.WIDE R44, R5, 0x4, R44 ;  /* 0x00000004052c7825 */ /* 0x004fc800078e022c */
[----:B0-----:R-:W-:-:S05]  /*09e0*/  FADD R21, R4, R10 ;  /* 0x0000000a04157221 */ /* 0x001fca0000000000 */
[----:B------:R-:W-:Y:S01]  /*09f0*/  FMNMX R32, R32, R21, PT ;  /* 0x0000001520207209 */ /* 0x000fe20003800000 */
[----:B-1----:R-:W-:-:S05]  /*0a00*/  FADD R21, R4, R16 ;  /* 0x0000001004157221 */ /* 0x002fca0000000000 */
[----:B------:R-:W-:Y:S02]  /*0a10*/  FMNMX R22, R22, R21, PT ;  /* 0x0000001516167209 */ /* 0x000fe40003800000 */
[----:B------:R0:W2:Y:S01]  /*0a20*/  LDG.E R21, desc[UR12][R44.64] ;  /* 0x0000000c2c157981 */ /* 0x0000a2000c1e1900 */
[C---:B------:R-:W-:Y:S01]  /*0a30*/  FADD R12, R4.reuse, R12 ;  /* 0x0000000c040c7221 */ /* 0x040fe20000000000 */
[C---:B------:R-:W-:Y:S01]  /*0a40*/  FADD R13, R4.reuse, R13 ;  /* 0x0000000d040d7221 */ /* 0x040fe20000000000 */
[C---:B------:R-:W-:Y:S01]  /*0a50*/  FADD R14, R4.reuse, R14 ;  /* 0x0000000e040e7221 */ /* 0x040fe20000000000 */
[C---:B------:R-:W-:Y:S01]  /*0a60*/  FADD R8, R4.reuse, R8 ;  /* 0x0000000804087221 */ /* 0x040fe20000000000 */
[----:B------:R-:W-:Y:S01]  /*0a70*/  FADD R9, R4, R9 ;  /* 0x0000000904097221 */ /* 0x000fe20000000000 */
[----:B------:R-:W-:Y:S02]  /*0a80*/  FMNMX R39, R39, R12, PT ;  /* 0x0000000c27277209 */ /* 0x000fe40003800000 */
[----:B------:R-:W-:-:S02]  /*0a90*/  FMNMX R38, R38, R13, PT ;  /* 0x0000000d26267209 */ /* 0x000fc40003800000 */
[----:B------:R-:W-:Y:S02]  /*0aa0*/  FMNMX R37, R37, R14, PT ;  /* 0x0000000e25257209 */ /* 0x000fe40003800000 */
[----:B------:R-:W-:Y:S01]  /*0ab0*/  FMNMX R23, R23, R8, PT ;  /* 0x0000000817177209 */ /* 0x000fe20003800000 */
[----:B------:R-:W1:Y:S01]  /*0ac0*/  LDS.128 R12, [UR6+0xc0] ;  /* 0x0000c006ff0c7984 */ /* 0x000e620008000c00 */
[----:B------:R-:W-:Y:S01]  /*0ad0*/  FADD R8, R4, R11 ;  /* 0x0000000b04087221 */ /* 0x000fe20000000000 */
[----:B------:R-:W-:-:S04]  /*0ae0*/  FMNMX R34, R34, R9, PT ;  /* 0x0000000922227209 */ /* 0x000fc80003800000 */
[----:B------:R-:W-:Y:S02]  /*0af0*/  FMNMX R33, R33, R8, PT ;  /* 0x0000000821217209 */ /* 0x000fe40003800000 */
[----:B------:R-:W4:Y:S01]  /*0b00*/  LDS.128 R8, [UR6+0xd0] ;  /* 0x0000d006ff087984 */ /* 0x000f220008000c00 */
[----:B------:R-:W-:-:S05]  /*0b10*/  FADD R19, R4, R19 ;  /* 0x0000001304137221 */ /* 0x000fca0000000000 */
[----:B------:R-:W-:Y:S01]  /*0b20*/  FMNMX R42, R42, R19, PT ;  /* 0x000000132a2a7209 */ /* 0x000fe20003800000 */
[C---:B-1----:R-:W-:Y:S01]  /*0b30*/  FADD R13, R4.reuse, R13 ;  /* 0x0000000d040d7221 */ /* 0x042fe20000000000 */
[C---:B------:R-:W-:Y:S01]  /*0b40*/  FADD R14, R4.reuse, R17 ;  /* 0x00000011040e7221 */ /* 0x040fe20000000000 */
[C---:B------:R-:W-:Y:S01]  /*0b50*/  FADD R17, R4.reuse, R18 ;  /* 0x0000001204117221 */ /* 0x040fe20000000000 */
[----:B------:R-:W-:Y:S01]  /*0b60*/  FADD R12, R4, R12 ;  /* 0x0000000c040c7221 */ /* 0x000fe20000000000 */
[----:B------:R-:W-:Y:S01]  /*0b70*/  FADD R4, R20, R15 ;  /* 0x0000000f14047221 */ /* 0x000fe20000000000 */
[----:B------:R-:W-:Y:S01]  /*0b80*/  FMNMX R30, R30, R13, PT ;  /* 0x0000000d1e1e7209 */ /* 0x000fe20003800000 */
[----:B----4-:R-:W-:-:S03]  /*0b90*/  FADD R13, R20, R8 ;  /* 0x00000008140d7221 */ /* 0x010fc60000000000 */
[----:B------:R-:W-:Y:S01]  /*0ba0*/  FMNMX R41, R41, R4, PT ;  /* 0x0000000429297209 */ /* 0x000fe20003800000 */
[C---:B------:R-:W-:Y:S01]  /*0bb0*/  FADD R4, R20.reuse, R9 ;  /* 0x0000000914047221 */ /* 0x040fe20000000000 */
[----:B------:R-:W-:Y:S01]  /*0bc0*/  FMNMX R25, R25, R14, PT ;  /* 0x0000000e19197209 */ /* 0x000fe20003800000 */
[C---:B------:R-:W-:Y:S01]  /*0bd0*/  FADD R9, R20.reuse, R10 ;  /* 0x0000000a14097221 */ /* 0x040fe20000000000 */
[----:B------:R-:W-:Y:S01]  /*0be0*/  FMNMX R31, R31, R12, PT ;  /* 0x0000000c1f1f7209 */ /* 0x000fe20003800000 */
[----:B------:R-:W-:Y:S01]  /*0bf0*/  FADD R8, R20, R11 ;  /* 0x0000000b14087221 */ /* 0x000fe20000000000 */
[----:B------:R-:W-:Y:S02]  /*0c00*/  FMNMX R40, R40, R13, PT ;  /* 0x0000000d28287209 */ /* 0x000fe40003800000 */
[----:B------:R-:W1:Y:S01]  /*0c10*/  LDS.128 R12, [UR6+0xf0] ;  /* 0x0000f006ff0c7984 */ /* 0x000e620008000c00 */
[----:B------:R-:W-:Y:S02]  /*0c20*/  FMNMX R36, R36, R17, PT ;  /* 0x0000001124247209 */ /* 0x000fe40003800000 */
[----:B------:R-:W-:Y:S01]  /*0c30*/  FMNMX R38, R38, R9, PT ;  /* 0x0000000926267209 */ /* 0x000fe20003800000 */
[----:B------:R-:W4:Y:S01]  /*0c40*/  LDS.128 R16, [UR6+0xe0] ;  /* 0x0000e006ff107984 */ /* 0x000f220008000c00 */
[----:B------:R-:W-:-:S03]  /*0c50*/  FMNMX R37, R37, R8, PT ;  /* 0x0000000825257209 */ /* 0x000fc60003800000 */
[----:B------:R-:W5:Y:S01]  /*0c60*/  LDS.128 R8, [UR6+0x100] ;  /* 0x00010006ff087984 */ /* 0x000f620008000c00 */
[----:B------:R-:W-:Y:S01]  /*0c70*/  FMNMX R39, R39, R4, PT ;  /* 0x0000000427277209 */ /* 0x000fe20003800000 */
[----:B0-----:R-:W-:-:S04]  /*0c80*/  IMAD.WIDE R44, R5, 0x4, R44 ;  /* 0x00000004052c7825 */ /* 0x001fc800078e022c */
[C---:B-1----:R-:W-:Y:S01]  /*0c90*/  FADD R12, R20.reuse, R12 ;  /* 0x0000000c140c7221 */ /* 0x042fe20000000000 */
[C---:B------:R-:W-:Y:S01]  /*0ca0*/  FADD R13, R20.reuse, R13 ;  /* 0x0000000d140d7221 */ /* 0x040fe20000000000 */
[C---:B------:R-:W-:Y:S01]  /*0cb0*/  FADD R14, R20.reuse, R14 ;  /* 0x0000000e140e7221 */ /* 0x040fe20000000000 */
[C---:B------:R-:W-:Y:S01]  /*0cc0*/  FADD R15, R20.reuse, R15 ;  /* 0x0000000f140f7221 */ /* 0x040fe20000000000 */
[C---:B----4-:R-:W-:Y:S01]  /*0cd0*/  FADD R4, R20.reuse, R17 ;  /* 0x0000001114047221 */ /* 0x050fe20000000000 */
[----:B------:R-:W-:Y:S01]  /*0ce0*/  FMNMX R33, R33, R12, PT ;  /* 0x0000000c21217209 */ /* 0x000fe20003800000 */
[----:B------:R-:W-:Y:S01]  /*0cf0*/  FADD R16, R20, R16 ;  /* 0x0000001014107221 */ /* 0x000fe20000000000 */
[----:B------:R-:W-:Y:S01]  /*0d00*/  FMNMX R22, R22, R13, PT ;  /* 0x0000000d16167209 */ /* 0x000fe20003800000 */
[C---:B-----5:R-:W-:Y:S01]  /*0d10*/  FADD R11, R20.reuse, R8 ;  /* 0x00000008140b7221 */ /* 0x060fe20000000000 */
[----:B------:R-:W-:Y:S01]  /*0d20*/  FMNMX R25, R25, R14, PT ;  /* 0x0000000e19197209 */ /* 0x000fe20003800000 */
[----:B------:R-:W-:Y:S01]  /*0d30*/  FADD R17, R20, R18 ;  /* 0x0000001214117221 */ /* 0x000fe20000000000 */
[----:B------:R-:W-:Y:S01]  /*0d40*/  FMNMX R36, R36, R15, PT ;  /* 0x0000000f24247209 */ /* 0x000fe20003800000 */
[C---:B------:R-:W-:Y:S01]  /*0d50*/  FADD R19, R20.reuse, R19 ;  /* 0x0000001314137221 */ /* 0x040fe20000000000 */
[C---:B------:R-:W-:Y:S01]  /*0d60*/  FADD R8, R20.reuse, R9 ;  /* 0x0000000914087221 */ /* 0x040fe20000000000 */
[----:B------:R-:W3:Y:S01]  /*0d70*/  LDS.128 R12, [UR6+0x120] ;  /* 0x00012006ff0c7984 */ /* 0x000ee20008000c00 */
[----:B------:R-:W-:Y:S01]  /*0d80*/  FADD R9, R20, R10 ;  /* 0x0000000a14097221 */ /* 0x000fe20000000000 */
[----:B------:R-:W-:-:S02]  /*0d90*/  FMNMX R35, R35, R16, PT ;  /* 0x0000001023237209 */ /* 0x000fc40003800000 */
[----:B------:R-:W-:Y:S02]  /*0da0*/  FMNMX R34, R34, R17, PT ;  /* 0x0000001122227209 */ /* 0x000fe40003800000 */
[----:B------:R-:W-:Y:S02]  /*0db0*/  FMNMX R32, R32, R19, PT ;  /* 0x0000001320207209 */ /* 0x000fe40003800000 */
[----:B------:R-:W0:Y:S01]  /*0dc0*/  LDS.128 R16, [UR6+0x110] ;  /* 0x00011006ff107984 */ /* 0x000e220008000c00 */
[----:B------:R-:W-:Y:S02]  /*0dd0*/  FMNMX R42, R42, R11, PT ;  /* 0x0000000b2a2a7209 */ /* 0x000fe40003800000 */
[----:B------:R-:W-:Y:S02]  /*0de0*/  FMNMX R31, R31, R8, PT ;  /* 0x000000081f1f7209 */ /* 0x000fe40003800000 */
[----:B------:R-:W-:Y:S02]  /*0df0*/  FMNMX R30, R30, R9, PT ;  /* 0x000000091e1e7209 */ /* 0x000fe40003800000 */
[----:B------:R-:W-:Y:S01]  /*0e00*/  FMNMX R23, R23, R4, PT ;  /* 0x0000000417177209 */ /* 0x000fe20003800000 */
[----:B------:R-:W1:Y:S04]  /*0e10*/  LDS.128 R8, [UR6+0x130] ;  /* 0x00013006ff087984 */ /* 0x000e680008000c00 */
[----:B------:R4:W5:Y:S01]  /*0e20*/  LDG.E R4, desc[UR12][R44.64] ;  /* 0x0000000c2c047981 */ /* 0x000962000c1e1900 */
[C---:B---3--:R-:W-:Y:S01]  /*0e30*/  FADD R12, R6.reuse, R12 ;  /* 0x0000000c060c7221 */ /* 0x048fe20000000000 */
[C---:B------:R-:W-:Y:S01]  /*0e40*/  FADD R14, R6.reuse, R14 ;  /* 0x0000000e060e7221 */ /* 0x040fe20000000000 */
[----:B------:R-:W-:-:S03]  /*0e50*/  FADD R15, R6, R15 ;  /* 0x0000000f060f7221 */ /* 0x000fc60000000000 */
[----:B------:R-:W-:Y:S01]  /*0e60*/  FMNMX R37, R37, R12, PT ;  /* 0x0000000c25257209 */ /* 0x000fe20003800000 */
[C---:B------:R-:W-:Y:S01]  /*0e70*/  FADD R12, R6.reuse, R13 ;  /* 0x0000000d060c7221 */ /* 0x040fe20000000000 */
[C---:B0-----:R-:W-:Y:S01]  /*0e80*/  FADD R16, R6.reuse, R16 ;  /* 0x0000001006107221 */ /* 0x041fe20000000000 */
[C---:B------:R-:W-:Y:S01]  /*0e90*/  FADD R17, R6.reuse, R17 ;  /* 0x0000001106117221 */ /* 0x040fe20000000000 */
[C---:B------:R-:W-:Y:S01]  /*0ea0*/  FADD R18, R6.reuse, R18 ;  /* 0x0000001206127221 */ /* 0x040fe20000000000 */
[C---:B------:R-:W-:Y:S01]  /*0eb0*/  FADD R19, R6.reuse, R19 ;  /* 0x0000001306137221 */ /* 0x040fe20000000000 */
[C---:B-1----:R-:W-:Y:S01]  /*0ec0*/  FADD R13, R6.reuse, R8 ;  /* 0x00000008060d7221 */ /* 0x042fe20000000000 */
[----:B------:R-:W-:Y:S01]  /*0ed0*/  FMNMX R41, R41, R16, PT ;  /* 0x0000001029297209 */ /* 0x000fe20003800000 */
[----:B------:R-:W-:Y:S01]  /*0ee0*/  FADD R8, R6, R9 ;  /* 0x0000000906087221 */ /* 0x000fe20000000000 */
[----:B------:R-:W-:Y:S02]  /*0ef0*/  FMNMX R40, R40, R17, PT ;  /* 0x0000001128287209 */ /* 0x000fe40003800000 */
[----:B------:R-:W-:-:S02]  /*0f00*/  FMNMX R39, R39, R18, PT ;  /* 0x0000001227277209 */ /* 0x000fc40003800000 */
[----:B------:R-:W-:Y:S01]  /*0f10*/  FMNMX R38, R38, R19, PT ;  /* 0x0000001326267209 */ /* 0x000fe20003800000 */
[----:B------:R-:W-:Y:S01]  /*0f20*/  FADD R9, R6, R10 ;  /* 0x0000000a06097221 */ /* 0x000fe20000000000 */
[----:B------:R-:W0:Y:S01]  /*0f30*/  LDS.128 R16, [UR6+0x140] ;  /* 0x00014006ff107984 */ /* 0x000e220008000c00 */
[----:B------:R-:W-:Y:S02]  /*0f40*/  FMNMX R35, R35, R12, PT ;  /* 0x0000000c23237209 */ /* 0x000fe40003800000 */
[----:B------:R-:W-:Y:S02]  /*0f50*/  FMNMX R23, R23, R14, PT ;  /* 0x0000000e17177209 */ /* 0x000fe40003800000 */
[----:B------:R-:W-:Y:S02]  /*0f60*/  FMNMX R34, R34, R15, PT ;  /* 0x0000000f22227209 */ /* 0x000fe40003800000 */
[----:B------:R-:W-:Y:S01]  /*0f70*/  FMNMX R32, R32, R13, PT ;  /* 0x0000000d20207209 */ /* 0x000fe20003800000 */
[----:B------:R-:W-:Y:S01]  /*0f80*/  FADD R10, R6, R11 ;  /* 0x0000000b060a7221 */ /* 0x000fe20000000000 */
[----:B------:R-:W1:Y:S01]  /*0f90*/  LDS.128 R12, [UR6+0x150] ;  /* 0x00015006ff0c7984 */ /* 0x000e620008000c00 */
[----:B------:R-:W-:-:S02]  /*0fa0*/  FMNMX R33, R33, R8, PT ;  /* 0x0000000821217209 */ /* 0x000fc40003800000 */
[----:B------:R-:W-:Y:S02]  /*0fb0*/  FMNMX R22, R22, R9, PT ;  /* 0x0000000916167209 */ /* 0x000fe40003800000 */
[----:B------:R-:W-:Y:S02]  /*0fc0*/  FMNMX R25, R25, R10, PT ;  /* 0x0000000a19197209 */ /* 0x000fe40003800000 */
[----:B------:R-:W3:Y:S01]  /*0fd0*/  LDS.128 R8, [UR6+0x160] ;  /* 0x00016006ff087984 */ /* 0x000ee20008000c00 */
[----:B----4-:R-:W-:-:S05]  /*0fe0*/  IMAD.WIDE R44, R5, 0x4, R44 ;  /* 0x00000004052c7825 */ /* 0x010fca00078e022c */
[----:B------:R4:W5:Y:S01]  /*0ff0*/  LDG.E R20, desc[UR12][R44.64] ;  /* 0x0000000c2c147981 */ /* 0x000962000c1e1900 */
[C---:B0-----:R-:W-:Y:S01]  /*1000*/  FADD R43, R6.reuse, R16 ;  /* 0x00000010062b7221 */ /* 0x041fe20000000000 */
[C---:B------:R-:W-:Y:S01]  /*1010*/  FADD R17, R6.reuse, R17 ;  /* 0x0000001106117221 */ /* 0x040fe20000000000 */
[C---:B------:R-:W-:Y:S01]  /*1020*/  FADD R18, R6.reuse, R18 ;  /* 0x0000001206127221 */ /* 0x040fe20000000000 */
[----:B------:R-:W-:Y:S01]  /*1030*/  FADD R19, R6, R19 ;  /* 0x0000001306137221 */ /* 0x000fe20000000000 */
[C---:B-1----:R-:W-:Y:S01]  /*1040*/  FADD R6, R7.reuse, R13 ;  /* 0x0000000d07067221 */ /* 0x042fe20000000000 */
[----:B------:R-:W-:-:S05]  /*1050*/  FADD R13, R7, R14 ;  /* 0x0000000e070d7221 */ /* 0x000fca0000000000 */
[----:B------:R-:W-:Y:S01]  /*1060*/  FMNMX R40, R40, R13, PT ;  /* 0x0000000d28287209 */ /* 0x000fe20003800000 */
[C---:B---3--:R-:W-:Y:S01]  /*1070*/  FADD R13, R7.reuse, R8 ;  /* 0x00000008070d7221 */ /* 0x048fe20000000000 */
[C---:B------:R-:W-:Y:S01]  /*1080*/  FADD R10, R7.reuse, R10 ;  /* 0x0000000a070a7221 */ /* 0x040fe20000000000 */
[----:B------:R-:W-:Y:S01]  /*1090*/  FADD R8, R7, R11 ;  /* 0x0000000b07087221 */ /* 0x000fe20000000000 */
[----:B------:R-:W-:Y:S01]  /*10a0*/  FMNMX R41, R41, R6, PT ;  /* 0x0000000629297209 */ /* 0x000fe20003800000 */
[----:B------:R-:W-:Y:S02]  /*10b0*/  FADD R6, R7, R9 ;  /* 0x0000000907067221 */ /* 0x000fe40000000000 */
[----:B------:R-:W-:Y:S02]  /*10c0*/  FMNMX R35, R35, R10, PT ;  /* 0x0000000a23237209 */ /* 0x000fe40003800000 */
[----:B------:R-:W-:Y:S02]  /*10d0*/  FMNMX R23, R23, R8, PT ;  /* 0x0000000817177209 */ /* 0x000fe40003800000 */
[----:B------:R-:W0:Y:S01]  /*10e0*/  LDS.128 R8, [UR6+0x180] ;  /* 0x00018006ff087984 */ /* 0x000e220008000c00 */
[----:B------:R-:W-:Y:S01]  /*10f0*/  FADD R12, R7, R15 ;  /* 0x0000000f070c7221 */ /* 0x000fe20000000000 */
[----:B------:R-:W-:-:S04]  /*1100*/  FMNMX R38, R38, R13, PT ;  /* 0x0000000d26267209 */ /* 0x000fc80003800000 */
[----:B------:R-:W-:Y:S02]  /*1110*/  FMNMX R39, R39, R12, PT ;  /* 0x0000000c27277209 */ /* 0x000fe40003800000 */
[----:B------:R-:W1:Y:S01]  /*1120*/  LDS.128 R12, [UR6+0x190] ;  /* 0x00019006ff0c7984 */ /* 0x000e620008000c00 */
[----:B------:R-:W-:Y:S02]  /*1130*/  FMNMX R42, R42, R17, PT ;  /* 0x000000112a2a7209 */ /* 0x000fe40003800000 */
[----:B------:R-:W-:Y:S02]  /*1140*/  FMNMX R31, R31, R18, PT ;  /* 0x000000121f1f7209 */ /* 0x000fe40003800000 */
[----:B------:R-:W-:Y:S02]  /*1150*/  FMNMX R30, R30, R19, PT ;  /* 0x000000131e1e7209 */ /* 0x000fe40003800000 */
[----:B------:R-:W3:Y:S01]  /*1160*/  LDS.128 R16, [UR6+0x170] ;  /* 0x00017006ff107984 */ /* 0x000ee20008000c00 */
[----:B----4-:R-:W-:Y:S01]  /*1170*/  IMAD.WIDE R44, R5, 0x4, R44 ;  /* 0x00000004052c7825 */ /* 0x010fe200078e022c */
[----:B------:R-:W-:-:S04]  /*1180*/  FMNMX R37, R37, R6, PT ;  /* 0x0000000625257209 */ /* 0x000fc80003800000 */
[----:B------:R4:W5:Y:S01]  /*1190*/  LDG.E R6, desc[UR12][R44.64] ;  /* 0x0000000c2c067981 */ /* 0x000962000c1e1900 */
[----:B------:R-:W-:Y:S01]  /*11a0*/  FMNMX R36, R36, R43, PT ;  /* 0x0000002b24247209 */ /* 0x000fe20003800000 */
[C---:B0-----:R-:W-:Y:S01]  /*11b0*/  FADD R8, R7.reuse, R8 ;  /* 0x0000000807087221 */ /* 0x041fe20000000000 */
[----:B------:R-:W-:-:S04]  /*11c0*/  FADD R9, R7, R9 ;  /* 0x0000000907097221 */ /* 0x000fc80000000000 */
[----:B------:R-:W-:Y:S01]  /*11d0*/  FMNMX R25, R25, R8, PT ;  /* 0x0000000819197209 */ /* 0x000fe20003800000 */
[C---:B------:R-:W-:Y:S01]  /*11e0*/  FADD R8, R7.reuse, R11 ;  /* 0x0000000b07087221 */ /* 0x040fe20000000000 */
[----:B------:R-:W-:Y:S01]  /*11f0*/  FMNMX R36, R36, R9, PT ;  /* 0x0000000924247209 */ /* 0x000fe20003800000 */
[----:B-1----:R-:W-:Y:S01]  /*1200*/  FADD R13, R7, R10 ;  /* 0x0000000a070d7221 */ /* 0x002fe20000000000 */
[C---:B--2---:R-:W-:Y:S01]  /*1210*/  FADD R14, R21.reuse, R14 ;  /* 0x0000000e150e7221 */ /* 0x044fe20000000000 */
[----:B------:R-:W-:Y:S01]  /*1220*/  FADD R15, R21, R15 ;  /* 0x0000000f150f7221 */ /* 0x000fe20000000000 */
[----:B------:R-:W-:Y:S02]  /*1230*/  FMNMX R31, R31, R8, PT ;  /* 0x000000081f1f7209 */ /* 0x000fe40003800000 */
[----:B------:R-:W0:Y:S01]  /*1240*/  LDS.128 R8, [UR6+0x1b0] ;  /* 0x0001b006ff087984 */ /* 0x000e220008000c00 */
[----:B------:R-:W-:Y:S01]  /*1250*/  FMNMX R42, R42, R13, PT ;  /* 0x0000000d2a2a7209 */ /* 0x000fe20003800000 */
[C---:B---3--:R-:W-:Y:S01]  /*1260*/  FADD R43, R7.reuse, R16 ;  /* 0x00000010072b7221 */ /* 0x048fe20000000000 */
[C---:B------:R-:W-:Y:S01]  /*1270*/  FADD R17, R7.reuse, R17 ;  /* 0x0000001107117221 */ /* 0x040fe20000000000 */
[C---:B------:R-:W-:Y:S01]  /*1280*/  FADD R18, R7.reuse, R18 ;  /* 0x0000001207127221 */ /* 0x040fe20000000000 */
[C---:B------:R-:W-:Y:S01]  /*1290*/  FADD R19, R7.reuse, R19 ;  /* 0x0000001307137221 */ /* 0x040fe20000000000 */
[----:B------:R-:W-:Y:S01]  /*12a0*/  FADD R7, R7, R12 ;  /* 0x0000000c07077221 */ /* 0x000fe20000000000 */
[----:B------:R-:W-:-:S02]  /*12b0*/  FMNMX R41, R41, R14, PT ;  /* 0x0000000e29297209 */ /* 0x000fc40003800000 */
[----:B------:R-:W-:Y:S02]  /*12c0*/  FMNMX R40, R40, R15, PT ;  /* 0x0000000f28287209 */ /* 0x000fe40003800000 */
[----:B------:R-:W1:Y:S01]  /*12d0*/  LDS.128 R12, [UR6+0x1c0] ;  /* 0x0001c006ff0c7984 */ /* 0x000e620008000c00 */
[----:B------:R-:W-:Y:S02]  /*12e0*/  FMNMX R30, R30, R7, PT ;  /* 0x000000071e1e7209 */ /* 0x000fe40003800000 */
[----:B------:R-:W-:Y:S01]  /*12f0*/  FMNMX R32, R32, R17, PT ;  /* 0x0000001120207209 */ /* 0x000fe20003800000 */
[----:B----4-:R-:W-:Y:S01]  /*1300*/  IMAD.WIDE R44, R5, 0x4, R44 ;  /* 0x00000004052c7825 */ /* 0x010fe200078e022c */
[----:B------:R-:W-:Y:S02]  /*1310*/  FMNMX R22, R22, R19, PT ;  /* 0x0000001316167209 */ /* 0x000fe40003800000 */
[----:B------:R-:W-:Y:S02]  /*1320*/  FMNMX R33, R33, R18, PT ;  /* 0x0000001221217209 */ /* 0x000fe40003800000 */
[----:B------:R-:W2:Y:S01]  /*1330*/  LDS.128 R16, [UR6+0x1a0] ;  /* 0x0001a006ff107984 */ /* 0x000ea20008000c00 */
[----:B0-----:R-:W-:-:S05]  /*1340*/  FADD R7, R21, R10 ;  /* 0x0000000a15077221 */ /* 0x001fca0000000000 */
[----:B------:R-:W-:Y:S01]  /*1350*/  FMNMX R32, R32, R7, PT ;  /* 0x0000000720207209 */ /* 0x000fe20003800000 */
[----:B-1----:R-:W-:-:S05]  /*1360*/  FADD R7, R21, R12 ;  /* 0x0000000c15077221 */ /* 0x002fca0000000000 */
[----:B------:R-:W-:Y:S02]  /*1370*/  FMNMX R22, R22, R7, PT ;  /* 0x0000000716167209 */ /* 0x000fe40003800000 */
[----:B------:R0:W3:Y:S01]  /*1380*/  LDG.E R7, desc[UR12][R44.64] ;  /* 0x0000000c2c077981 */ /* 0x0000e2000c1e1900 */
[C---:B--2---:R-:W-:Y:S01]  /*1390*/  FADD R16, R21.reuse, R16 ;  /* 0x0000001015107221 */ /* 0x044fe20000000000 */
[C---:B------:R-:W-:Y:S01]  /*13a0*/  FADD R8, R21.reuse, R8 ;  /* 0x0000000815087221 */ /* 0x040fe20000000000 */
[C---:B------:R-:W-:Y:S01]  /*13b0*/  FADD R17, R21.reuse, R17 ;  /* 0x0000001115117221 */ /* 0x040fe20000000000 */
[----:B------:R-:W-:Y:S02]  /*13c0*/  FADD R18, R21, R18 ;  /* 0x0000001215127221 */ /* 0x000fe40000000000 */
[----:B------:R-:W-:Y:S01]  /*13d0*/  FMNMX R39, R39, R16, PT ;  /* 0x0000001027277209 */ /* 0x000fe20003800000 */
[----:B------:R-:W-:Y:S01]  /*13e0*/  FADD R16, R21, R19 ;  /* 0x0000001315107221 */ /* 0x000fe20000000000 */
[----:B------:R-:W-:Y:S01]  /*13f0*/  FMNMX R23, R23, R8, PT ;  /* 0x0000000817177209 */ /* 0x000fe20003800000 */
[C---:B------:R-:W-:Y:S01]  /*1400*/  FADD R9, R21.reuse, R9 ;  /* 0x0000000915097221 */ /* 0x040fe20000000000 */
[----:B------:R-:W-:Y:S01]  /*1410*/  FMNMX R38, R38, R17, PT ;  /* 0x0000001126267209 */ /* 0x000fe20003800000 */
[----:B------:R-:W-:Y:S01]  /*1420*/  FADD R8, R21, R11 ;  /* 0x0000000b15087221 */ /* 0x000fe20000000000 */
[----:B------:R-:W-:-:S02]  /*1430*/  FMNMX R37, R37, R18, PT ;  /* 0x0000001225257209 */ /* 0x000fc40003800000 */
[----:B------:R-:W-:Y:S02]  /*1440*/  FMNMX R35, R35, R16, PT ;  /* 0x0000001023237209 */ /* 0x000fe40003800000 */
[----:B------:R-:W-:Y:S01]  /*1450*/  FMNMX R34, R34, R43, PT ;  /* 0x0000002b22227209 */ /* 0x000fe20003800000 */
[----:B------:R-:W1:Y:S01]  /*1460*/  LDS.128 R16, [UR6+0x1d0] ;  /* 0x0001d006ff107984 */ /* 0x000e620008000c00 */
[----:B------:R-:W-:Y:S02]  /*1470*/  FMNMX R33, R33, R8, PT ;  /* 0x0000000821217209 */ /* 0x000fe40003800000 */
[----:B------:R-:W-:Y:S02]  /*1480*/  FMNMX R34, R34, R9, PT ;  /* 0x0000000922227209 */ /* 0x000fe40003800000 */
[----:B------:R-:W5:Y:S01]  /*1490*/  LDS.128 R8, [UR6+0x1e0] ;  /* 0x0001e006ff087984 */ /* 0x000f620008000c00 */
[----:B0-----:R-:W-:-:S04]  /*14a0*/  IMAD.WIDE R44, R5, 0x4, R44 ;  /* 0x00000004052c7825 */ /* 0x001fc800078e022c */
[C---:B------:R-:W-:Y:S01]  /*14b0*/  FADD R12, R21.reuse, R13 ;  /* 0x0000000d150c7221 */ /* 0x040fe20000000000 */
[C---:B------:R-:W-:Y:S01]  /*14c0*/  FADD R13, R21.reuse, R14 ;  /* 0x0000000e150d7221 */ /* 0x040fe20000000000 */
[----:B------:R-:W-:-:S04]  /*14d0*/  FADD R15, R21, R15 ;  /* 0x0000000f150f7221 */ /* 0x000fc80000000000 */
[----:B------:R-:W-:Y:S02]  /*14e0*/  FMNMX R36, R36, R13, PT ;  /* 0x0000000d24247209 */ /* 0x000fe40003800000 */
[----:B------:R-:W-:Y:S02]  /*14f0*/  FMNMX R25, R25, R12, PT ;  /* 0x0000000c19197209 */ /* 0x000fe40003800000 */
[----:B------:R-:W-:Y:S01]  /*1500*/  FMNMX R42, R42, R15, PT ;  /* 0x0000000f2a2a7209 */ /* 0x000fe20003800000 */
[C---:B-1----:R-:W-:Y:S01]  /*1510*/  FADD R16, R21.reuse, R16 ;  /* 0x0000001015107221 */ /* 0x042fe20000000000 */
[----:B------:R-:W-:Y:S02]  /*1520*/  FADD R17, R21, R17 ;  /* 0x0000001115117221 */ /* 0x000fe40000000000 */
[----:B------:R0:W2:Y:S02]  /*1530*/  LDG.E R21, desc[UR12][R44.64] ;  /* 0x0000000c2c157981 */ /* 0x0000a4000c1e1900 */
[----:B------:R-:W-:-:S02]  /*1540*/  FMNMX R31, R31, R16, PT ;  /* 0x000000101f1f7209 */ /* 0x000fc40003800000 */
[----:B------:R-:W-:Y:S01]  /*1550*/  FMNMX R30, R30, R17, PT ;  /* 0x000000111e1e7209 */ /* 0x000fe20003800000 */
[C---:B-----5:R-:W-:Y:S01]  /*1560*/  FADD R13, R4.reuse, R8 ;  /* 0x00000008040d7221 */ /* 0x060fe20000000000 */
[C---:B------:R-:W-:Y:S01]  /*1570*/  FADD R8, R4.reuse, R9 ;  /* 0x0000000904087221 */ /* 0x040fe20000000000 */
[C---:B------:R-:W-:Y:S01]  /*1580*/  FADD R12, R4.reuse, R19 ;  /* 0x00000013040c7221 */ /* 0x040fe20000000000 */
[C---:B------:R-:W-:Y:S01]  /*1590*/  FADD R9, R4.reuse, R10 ;  /* 0x0000000a04097221 */ /* 0x040fe20000000000 */
[----:B------:R-:W1:Y:S01]  /*15a0*/  LDS.128 R16, [UR6+0x1f0] ;  /* 0x0001f006ff107984 */ /* 0x000e620008000c00 */
[----:B------:R-:W-:Y:S01]  /*15b0*/  FADD R10, R4, R11 ;  /* 0x0000000b040a7221 */ /* 0x000fe20000000000 */
[----:B------:R-:W-:Y:S02]  /*15c0*/  FMNMX R39, R39, R8, PT ;  /* 0x0000000827277209 */ /* 0x000fe40003800000 */
[----:B------:R-:W-:Y:S02]  /*15d0*/  FMNMX R38, R38, R9, PT ;  /* 0x0000000926267209 */ /* 0x000fe40003800000 */
[----:B------:R-:W-:-:S02]  /*15e0*/  FMNMX R37, R37, R10, PT ;  /* 0x0000000a25257209 */ /* 0x000fc40003800000 */
[----:B------:R-:W4:Y:S01]  /*15f0*/  LDS.128 R8, [UR6+0x200] ;  /* 0x00020006ff087984 */ /* 0x000f220008000c00 */
[----:B------:R-:W-:Y:S02]  /*1600*/  FMNMX R41, R41, R12, PT ;  /* 0x0000000c29297209 */ /* 0x000fe40003800000 */
[----:B------:R-:W-:Y:S02]  /*1610*/  FMNMX R40, R40, R13, PT ;  /* 0x0000000d28287209 */ /* 0x000fe40003800000 */
[----:B------:R-:W5:Y:S01]  /*1620*/  LDS.128 R12, [UR6+0x210] ;  /* 0x00021006ff0c7984 */ /* 0x000f620008000c00 */
[C---:B-1----:R-:W-:Y:S01]  /*1630*/  FADD R46, R4.reuse, R17 ;  /* 0x00000011042e7221 */ /* 0x042fe20000000000 */
[C---:B------:R-:W-:Y:S01]  /*1640*/  FADD R16, R4.reuse, R16 ;  /* 0x0000001004107221 */ /* 0x040fe20000000000 */
[C---:B------:R-:W-:Y:S01]  /*1650*/  FADD R17, R4.reuse, R18 ;  /* 0x0000001204117221 */ /* 0x040fe20000000000 */
[----:B------:R-:W-:-:S03]  /*1660*/  FADD R19, R4, R19 ;  /* 0x0000001304137221 */ /* 0x000fc60000000000 */
[----:B------:R-:W-:Y:S01]  /*1670*/  FMNMX R35, R35, R16, PT ;  /* 0x0000001023237209 */ /* 0x000fe20003800000 */
[C---:B----4-:R-:W-:Y:S01]  /*1680*/  FADD R8, R4.reuse, R8 ;  /* 0x0000000804087221 */ /* 0x050fe20000000000 */
[----:B------:R-:W-:Y:S01]  /*1690*/  FADD R9, R4, R9 ;  /* 0x0000000904097221 */ /* 0x000fe20000000000 */
[----:B------:R-:W-:Y:S01]  /*16a0*/  FMNMX R34, R34, R17, PT ;  /* 0x0000001122227209 */ /* 0x000fe20003800000 */
[----:B------:R-:W-:Y:S01]  /*16b0*/  FADD R10, R4, R10 ;  /* 0x0000000a040a7221 */ /* 0x000fe20000000000 */
[----:B------:R-:W-:Y:S01]  /*16c0*/  FMNMX R32, R32, R19, PT ;  /* 0x0000001320207209 */ /* 0x000fe20003800000 */
[C---:B------:R-:W-:Y:S01]  /*16d0*/  FADD R11, R4.reuse, R11 ;  /* 0x0000000b040b7221 */ /* 0x040fe20000000000 */
[----:B------:R-:W1:Y:S01]  /*16e0*/  LDS.128 R16, [UR6+0x220] ;  /* 0x00022006ff107984 */ /* 0x000e620008000c00 */
[C---:B-----5:R-:W-:Y:S01]  /*16f0*/  FADD R15, R4.reuse, R12 ;  /* 0x0000000c040f7221 */ /* 0x060fe20000000000 */
[----:B------:R-:W-:Y:S01]  /*1700*/  FMNMX R33, R33, R8, PT ;  /* 0x0000000821217209 */ /* 0x000fe20003800000 */
[----:B------:R-:W-:Y:S01]  /*1710*/  FADD R12, R4, R13 ;  /* 0x0000000d040c7221 */ /* 0x000fe20000000000 */
[----:B------:R-:W-:Y:S01]  /*1720*/  FMNMX R22, R22, R9, PT ;  /* 0x0000000916167209 */ /* 0x000fe20003800000 */
[----:B------:R-:W-:Y:S01]  /*1730*/  FADD R13, R4, R14 ;  /* 0x0000000e040d7221 */ /* 0x000fe20000000000 */
[----:B------:R-:W-:-:S02]  /*1740*/  FMNMX R25, R25, R10, PT ;  /* 0x0000000a19197209 */ /* 0x000fc40003800000 */
[----:B------:R-:W-:Y:S02]  /*1750*/  FMNMX R36, R36, R11, PT ;  /* 0x0000000b24247209 */ /* 0x000fe40003800000 */
[----:B------:R-:W4:Y:S01]  /*1760*/  LDS.128 R8, [UR6+0x230] ;  /* 0x00023006ff087984 */ /* 0x000f220008000c00 */
[----:B------:R-:W-:Y:S02]  /*1770*/  FMNMX R42, R42, R15, PT ;  /* 0x0000000f2a2a7209 */ /* 0x000fe40003800000 */
[----:B------:R-:W-:Y:S02]  /*1780*/  FMNMX R31, R31, R12, PT ;  /* 0x0000000c1f1f7209 */ /* 0x000fe40003800000 */
[----:B------:R-:W-:Y:S02]  /*1790*/  FMNMX R30, R30, R13, PT ;  /* 0x0000000d1e1e7209 */ /* 0x000fe40003800000 */
[----:B------:R-:W5:Y:S01]  /*17a0*/  LDS.128 R12, [UR6+0x240] ;  /* 0x00024006ff0c7984 */ /* 0x000f620008000c00 */
[----:B------:R-:W-:Y:S01]  /*17b0*/  FMNMX R23, R23, R46, PT ;  /* 0x0000002e17177209 */ /* 0x000fe20003800000 */
[C---:B-1----:R-:W-:Y:S01]  /*17c0*/  FADD R16, R20.reuse, R16 ;  /* 0x0000001014107221 */ /* 0x042fe20000000000 */
[C---:B------:R-:W-:Y:S01]  /*17d0*/  FADD R17, R20.reuse, R17 ;  /* 0x0000001114117221 */ /* 0x040fe20000000000 */
[C---:B------:R-:W-:Y:S01]  /*17e0*/  FADD R18, R20.reuse, R18 ;  /* 0x0000001214127221 */ /* 0x040fe20000000000 */
[----:B------:R-:W-:-:S02]  /*17f0*/  FADD R19, R20, R19 ;  /* 0x0000001314137221 */ /* 0x000fc40000000000 */
[----:B------:R-:W-:Y:S02]  /*1800*/  FMNMX R41, R41, R16, PT ;  /* 0x0000001029297209 */ /* 0x000fe40003800000 */
[----:B------:R-:W-:Y:S02]  /*1810*/  FMNMX R40, R40, R17, PT ;  /* 0x0000001128287209 */ /* 0x000fe40003800000 */
[----:B------:R-:W-:Y:S01]  /*1820*/  FMNMX R39, R39, R18, PT ;  /* 0x0000001227277209 */ /* 0x000fe20003800000 */
[----:B----4-:R-:W-:Y:S01]  /*1830*/  FADD R4, R20, R9 ;  /* 0x0000000914047221 */ /* 0x010fe20000000000 */
[----:B------:R-:W-:Y:S01]  /*1840*/  FMNMX R38, R38, R19, PT ;  /* 0x0000001326267209 */ /* 0x000fe20003800000 */
[C---:B------:R-:W-:Y:S01]  /*1850*/  FADD R8, R20.reuse, R8 ;  /* 0x0000000814087221 */ /* 0x040fe20000000000 */
[C---:B------:R-:W-:Y:S01]  /*1860*/  FADD R10, R20.reuse, R10 ;  /* 0x0000000a140a7221 */ /* 0x040fe20000000000 */
[C---:B------:R-:W-:Y:S01]  /*1870*/  FADD R11, R20.reuse, R11 ;  /* 0x0000000b140b7221 */ /* 0x040fe20000000000 */
[----:B------:R-:W1:Y:S01]  /*1880*/  LDS.128 R16, [UR6+0x250] ;  /* 0x00025006ff107984 */ /* 0x000e620008000c00 */
[----:B------:R-:W-:Y:S01]  /*1890*/  FMNMX R35, R35, R4, PT ;  /* 0x0000000423237209 */ /* 0x000fe20003800000 */
[C---:B-----5:R-:W-:Y:S01]  /*18a0*/  FADD R43, R20.reuse, R12 ;  /* 0x0000000c142b7221 */ /* 0x060fe20000000000 */
[----:B------:R-:W-:Y:S01]  /*18b0*/  FMNMX R37, R37, R8, PT ;  /* 0x0000000825257209 */ /* 0x000fe20003800000 */
[C---:B------:R-:W-:Y:S01]  /*18c0*/  FADD R4, R20.reuse, R13 ;  /* 0x0000000d14047221 */ /* 0x040fe20000000000 */
[----:B------:R-:W-:Y:S01]  /*18d0*/  FMNMX R23, R23, R10, PT ;  /* 0x0000000a17177209 */ /* 0x000fe20003800000 */
[----:B------:R-:W-:Y:S01]  /*18e0*/  FADD R13, R20, R14 ;  /* 0x0000000e140d7221 */ /* 0x000fe20000000000 */
[----:B------:R-:W-:Y:S01]  /*18f0*/  FMNMX R34, R34, R11, PT ;  /* 0x0000000b22227209 */ /* 0x000fe20003800000 */
[----:B------:R-:W-:Y:S01]  /*1900*/  FADD R12, R20, R15 ;  /* 0x0000000f140c7221 */ /* 0x000fe20000000000 */
[----:B------:R-:W4:Y:S01]  /*1910*/  LDS.128 R8, [UR6+0x260] ;  /* 0x00026006ff087984 */ /* 0x000f220008000c00 */
[----:B------:R-:W-:-:S02]  /*1920*/  FMNMX R33, R33, R4, PT ;  /* 0x0000000421217209 */ /* 0x000fc40003800000 */
[----:B------:R-:W-:Y:S02]  /*1930*/  FMNMX R22, R22, R13, PT ;  /* 0x0000000d16167209 */ /* 0x000fe40003800000 */
[----:B------:R-:W-:Y:S02]  /*1940*/  FMNMX R4, R25, R12, PT ;  /* 0x0000000c19047209 */ /* 0x000fe40003800000 */
[----:B------:R-:W5:Y:S01]  /*1950*/  LDS.128 R12, [UR6+0x270] ;  /* 0x00027006ff0c7984 */ /* 0x000f620008000c00 */
[----:B0-----:R-:W-:-:S05]  /*1960*/  IMAD.WIDE R44, R5, 0x4, R44 ;  /* 0x00000004052c7825 */ /* 0x001fca00078e022c */
[----:B------:R0:W2:Y:S01]  /*1970*/  LDG.E R25, desc[UR12][R44.64] ;  /* 0x0000000c2c197981 */ /* 0x0000a2000c1e1900 */
[----:B------:R-:W-:Y:S01]  /*1980*/  FMNMX R32, R32, R43, PT ;  /* 0x0000002b20207209 */ /* 0x000fe20003800000 */
[C---:B-1----:R-:W-:Y:S01]  /*1990*/  FADD R17, R20.reuse, R17 ;  /* 0x0000001114117221 */ /* 0x042fe20000000000 */
[C---:B------:R-:W-:Y:S01]  /*19a0*/  FADD R43, R20.reuse, R16 ;  /* 0x00000010142b7221 */ /* 0x040fe20000000000 */
[----:B------:R-:W-:-:S03]  /*19b0*/  FADD R18, R20, R18 ;  /* 0x0000001214127221 */ /* 0x000fc60000000000 */
[----:B------:R-:W-:Y:S01]  /*19c0*/  FMNMX R42, R42, R17, PT ;  /* 0x000000112a2a7209 */ /* 0x000fe20003800000 */
[C---:B----4-:R-:W-:Y:S01]  /*19d0*/  FADD R17, R6.reuse, R10 ;  /* 0x0000000a06117221 */ /* 0x050fe20000000000 */
[----:B------:R-:W-:Y:S01]  /*19e0*/  FADD R16, R6, R9 ;  /* 0x0000000906107221 */ /* 0x000fe20000000000 */
[----:B------:R-:W-:Y:S01]  /*19f0*/  FMNMX R31, R31, R18, PT ;  /* 0x000000121f1f7209 */ /* 0x000fe20003800000 */
[----:B------:R-:W-:Y:S02]  /*1a00*/  FADD R19, R20, R19 ;  /* 0x0000001314137221 */ /* 0x000fe40000000000 */
[----:B------:R-:W-:Y:S01]  /*1a10*/  FMNMX R40, R40, R17, PT ;  /* 0x0000001128287209 */ /* 0x000fe20003800000 */
[C---:B------:R-:W-:Y:S01]  /*1a20*/  FADD R18, R6.reuse, R11 ;  /* 0x0000000b06127221 */ /* 0x040fe20000000000 */
[----:B------:R-:W-:Y:S01]  /*1a30*/  FMNMX R41, R41, R16, PT ;  /* 0x0000001029297209 */ /* 0x000fe20003800000 */
[C---:B-----5:R-:W-:Y:S01]  /*1a40*/  FADD R17, R6.reuse, R12 ;  /* 0x0000000c06117221 */ /* 0x060fe20000000000 */
[C---:B------:R-:W-:Y:S01]  /*1a50*/  FADD R12, R6.reuse, R13 ;  /* 0x0000000d060c7221 */ /* 0x040fe20000000000 */
[C---:B------:R-:W-:Y:S01]  /*1a60*/  FADD R14, R6.reuse, R14 ;  /* 0x0000000e060e7221 */ /* 0x040fe20000000000 */
[----:B------:R-:W-:Y:S01]  /*1a70*/  FADD R16, R6, R15 ;  /* 0x0000000f06107221 */ /* 0x000fe20000000000 */
[----:B------:R-:W-:Y:S01]  /*1a80*/  FMNMX R30, R30, R19, PT ;  /* 0x000000131e1e7209 */ /* 0x000fe20003800000 */
[----:B------:R-:W1:Y:S01]  /*1a90*/  LDS.128 R8, [UR6+0x280] ;  /* 0x00028006ff087984 */ /* 0x000e620008000c00 */
[----:B------:R-:W-:-:S02]  /*1aa0*/  FMNMX R39, R39, R18, PT ;  /* 0x0000001227277209 */ /* 0x000fc40003800000 */
[----:B------:R-:W-:Y:S02]  /*1ab0*/  FMNMX R38, R38, R17, PT ;  /* 0x0000001126267209 */ /* 0x000fe40003800000 */
[----:B------:R-:W-:Y:S02]  /*1ac0*/  FMNMX R37, R37, R12, PT ;  /* 0x0000000c25257209 */ /* 0x000fe40003800000 */
[----:B------:R-:W-:Y:S02]  /*1ad0*/  FMNMX R35, R35, R14, PT ;  /* 0x0000000e23237209 */ /* 0x000fe40003800000 */
[----:B------:R-:W-:Y:S01]  /*1ae0*/  FMNMX R23, R23, R16, PT ;  /* 0x0000001017177209 */ /* 0x000fe20003800000 */
[----:B------:R-:W-:Y:S04]  /*1af0*/  LDS.128 R12, [UR6+0x2a0] ;  /* 0x0002a006ff0c7984 */ /* 0x000fe80008000c00 */
[----:B------:R-:W4:Y:S01]  /*1b00*/  LDS.128 R16, [UR6+0x290] ;  /* 0x00029006ff107984 */ /* 0x000f220008000c00 */
[----:B0-----:R-:W-:Y:S01]  /*1b10*/  IMAD.WIDE R44, R5, 0x4, R44 ;  /* 0x00000004052c7825 */ /* 0x001fe200078e022c */
[----:B------:R-:W-:-:S03]  /*1b20*/  FMNMX R36, R36, R43, PT ;  /* 0x0000002b24247209 */ /* 0x000fc60003800000 */
[C---:B-1----:R-:W-:Y:S01]  /*1b30*/  FADD R9, R6.reuse, R9 ;  /* 0x0000000906097221 */ /* 0x042fe20000000000 */
[C---:B------:R-:W-:Y:S01]  /*1b40*/  FADD R10, R6.reuse, R10 ;  /* 0x0000000a060a7221 */ /* 0x040fe20000000000 */
[C---:B------:R-:W-:Y:S01]  /*1b50*/  FADD R11, R6.reuse, R11 ;  /* 0x0000000b060b7221 */ /* 0x040fe20000000000 */
[----:B------:R-:W-:Y:S02]  /*1b60*/  FADD R43, R6, R8 ;  /* 0x00000008062b7221 */ /* 0x000fe40000000000 */
[----:B------:R-:W-:Y:S02]  /*1b70*/  FMNMX R32, R32, R9, PT ;  /* 0x0000000920207209 */ /* 0x000fe40003800000 */
[----:B------:R-:W-:Y:S01]  /*1b80*/  FMNMX R33, R33, R10, PT ;  /* 0x0000000a21217209 */ /* 0x000fe20003800000 */
[C---:B----4-:R-:W-:Y:S01]  /*1b90*/  FADD R13, R6.reuse, R16 ;  /* 0x00000010060d7221 */ /* 0x050fe20000000000 */
[----:B------:R-:W-:Y:S01]  /*1ba0*/  FADD R17, R6, R17 ;  /* 0x0000001106117221 */ /* 0x000fe20000000000 */
[----:B------:R-:W-:Y:S01]  /*1bb0*/  FMNMX R22, R22, R11, PT ;  /* 0x0000000b16167209 */ /* 0x000fe20003800000 */
[----:B---3--:R-:W-:Y:S01]  /*1bc0*/  FADD R14, R7, R14 ;  /* 0x0000000e070e7221 */ /* 0x008fe20000000000 */
[----:B------:R-:W0:Y:S01]  /*1bd0*/  LDS.128 R8, [UR6+0x2b0] ;  /* 0x0002b006ff087984 */ /* 0x000e220008000c00 */
[----:B------:R-:W-:-:S02]  /*1be0*/  FMNMX R20, R4, R13, PT ;  /* 0x0000000d04147209 */ /* 0x000fc40003800000 */
[----:B------:R-:W-:Y:S01]  /*1bf0*/  FMNMX R36, R36, R17, PT ;  /* 0x0000001124247209 */ /* 0x000fe20003800000 */
[----:B------:R1:W3:Y:S01]  /*1c00*/  LDG.E R4, desc[UR12][R44.64] ;  /* 0x0000000c2c047981 */ /* 0x0002e2000c1e1900 */
[C---:B------:R-:W-:Y:S01]  /*1c10*/  FADD R17, R6.reuse, R12 ;  /* 0x0000000c06117221 */ /* 0x040fe20000000000 */
[----:B------:R-:W-:Y:S01]  /*1c20*/  FADD R13, R6, R18 ;  /* 0x00000012060d7221 */ /* 0x000fe20000000000 */
[----:B------:R-:W-:-:S03]  /*1c30*/  FMNMX R41, R41, R14, PT ;  /* 0x0000000e29297209 */ /* 0x000fc60003800000 */
[----:B------:R-:W-:Y:S01]  /*1c40*/  FMNMX R30, R30, R17, PT ;  /* 0x000000111e1e7209 */ /* 0x000fe20003800000 */
[----:B------:R-:W-:Y:S01]  /*1c50*/  FADD R17, R7, R15 ;  /* 0x0000000f07117221 */ /* 0x000fe20000000000 */
[----:B------:R-:W-:Y:S02]  /*1c60*/  FMNMX R42, R42, R13, PT ;  /* 0x0000000d2a2a7209 */ /* 0x000fe40003800000 */
[----:B------:R-:W4:Y:S01]  /*1c70*/  LDS.128 R12, [UR6+0x2c0] ;  /* 0x0002c006ff0c7984 */ /* 0x000f220008000c00 */
[----:B------:R-:W-:Y:S01]  /*1c80*/  FADD R16, R6, R19 ;  /* 0x0000001306107221 */ /* 0x000fe20000000000 */
[----:B------:R-:W-:Y:S01]  /*1c90*/  IMAD.WIDE R46, R5, 0x4, R44 ;  /* 0x00000004052e7825 */ /* 0x000fe200078e022c */
[----:B------:R-:W-:Y:S02]  /*1ca0*/  FMNMX R34, R34, R43, PT ;  /* 0x0000002b22227209 */ /* 0x000fe40003800000 */
[----:B------:R-:W-:Y:S02]  /*1cb0*/  FMNMX R40, R40, R17, PT ;  /* 0x0000001128287209 */ /* 0x000fe40003800000 */
[----:B------:R-:W-:-:S02]  /*1cc0*/  FMNMX R31, R31, R16, PT ;  /* 0x000000101f1f7209 */ /* 0x000fc40003800000 */
[----:B------:R-:W5:Y:S01]  /*1cd0*/  LDS.128 R16, [UR6+0x2e0] ;  /* 0x0002e006ff107984 */ /* 0x000f620008000c00 */
[C---:B0-----:R-:W-:Y:S01]  /*1ce0*/  FADD R6, R7.reuse, R11 ;  /* 0x0000000b07067221 */ /* 0x041fe20000000000 */
[C---:B------:R-:W-:Y:S01]  /*1cf0*/  FADD R8, R7.reuse, R8 ;  /* 0x0000000807087221 */ /* 0x040fe20000000000 */
[C---:B------:R-:W-:Y:S01]  /*1d00*/  FADD R9, R7.reuse, R9 ;  /* 0x0000000907097221 */ /* 0x040fe20000000000 */
[----:B------:R-:W-:Y:S02]  /*1d10*/  FADD R10, R7, R10 ;  /* 0x0000000a070a7221 */ /* 0x000fe40000000000 */
[----:B------:R-:W-:Y:S02]  /*1d20*/  FMNMX R35, R35, R6, PT ;  /* 0x0000000623237209 */ /* 0x000fe40003800000 */
[----:B------:R-:W-:Y:S02]  /*1d30*/  FMNMX R39, R39, R8, PT ;  /* 0x0000000827277209 */ /* 0x000fe40003800000 */
[----:B------:R-:W-:Y:S01]  /*1d40*/  FMNMX R38, R38, R9, PT ;  /* 0x0000000926267209 */ /* 0x000fe20003800000 */
[C---:B----4-:R-:W-:Y:S01]  /*1d50*/  FADD R6, R7.reuse, R15 ;  /* 0x0000000f07067221 */ /* 0x050fe20000000000 */
[C---:B------:R-:W-:Y:S01]  /*1d60*/  FADD R12, R7.reuse, R12 ;  /* 0x0000000c070c7221 */ /* 0x040fe20000000000 */
[----:B------:R-:W-:Y:S01]  /*1d70*/  FADD R13, R7, R13 ;  /* 0x0000000d070d7221 */ /* 0x000fe20000000000 */
[----:B------:R-:W-:Y:S01]  /*1d80*/  FMNMX R37, R37, R10, PT ;  /* 0x0000000a25257209 */ /* 0x000fe20003800000 */
[----:B------:R-:W-:Y:S01]  /*1d90*/  FADD R43, R7, R14 ;  /* 0x0000000e072b7221 */ /* 0x000fe20000000000 */
[----:B------:R-:W0:Y:S01]  /*1da0*/  LDS.128 R8, [UR6+0x2d0] ;  /* 0x0002d006ff087984 */ /* 0x000e220008000c00 */
[----:B------:R-:W-:-:S02]  /*1db0*/  FMNMX R33, R33, R6, PT ;  /* 0x0000000621217209 */ /* 0x000fc40003800000 */
[----:B------:R-:W-:Y:S01]  /*1dc0*/  FMNMX R23, R23, R12, PT ;  /* 0x0000000c17177209 */ /* 0x000fe20003800000 */
[----:B------:R4:W3:Y:S01]  /*1dd0*/  LDG.E R6, desc[UR12][R46.64] ;  /* 0x0000000c2e067981 */ /* 0x0008e2000c1e1900 */
[----:B------:R-:W-:-:S03]  /*1de0*/  FMNMX R34, R34, R13, PT ;  /* 0x0000000d22227209 */ /* 0x000fc60003800000 */
[----:B------:R-:W2:Y:S01]  /*1df0*/  LDS.128 R12, [UR6+0x2f0] ;  /* 0x0002f006ff0c7984 */ /* 0x000ea20008000c00 */
[----:B------:R-:W-:Y:S01]  /*1e00*/  FMNMX R32, R32, R43, PT ;  /* 0x0000002b20207209 */ /* 0x000fe20003800000 */
[C---:B-----5:R-:W-:Y:S01]  /*1e10*/  FADD R16, R7.reuse, R16 ;  /* 0x0000001007107221 */ /* 0x060fe20000000000 */
[----:B------:R-:W-:-:S05]  /*1e20*/  FADD R17, R7, R17 ;  /* 0x0000001107117221 */ /* 0x000fca0000000000 */
[----:B-1----:R-:W-:Y:S01]  /*1e30*/  FMNMX R44, R30, R17, PT ;  /* 0x000000111e2c7209 */ /* 0x002fe20003800000 */
[C---:B0-----:R-:W-:Y:S01]  /*1e40*/  FADD R43, R7.reuse, R8 ;  /* 0x00000008072b7221 */ /* 0x041fe20000000000 */
[C---:B------:R-:W-:Y:S01]  /*1e50*/  FADD R9, R7.reuse, R9 ;  /* 0x0000000907097221 */ /* 0x040fe20000000000 */
[C---:B------:R-:W-:Y:S01]  /*1e60*/  FADD R45, R7.reuse, R10 ;  /* 0x0000000a072d7221 */ /* 0x040fe20000000000 */
[----:B------:R-:W-:Y:S02]  /*1e70*/  FADD R11, R7, R11 ;  /* 0x0000000b070b7221 */ /* 0x000fe40000000000 */
[----:B------:R-:W-:Y:S01]  /*1e80*/  FMNMX R22, R22, R43, PT ;  /* 0x0000002b16167209 */ /* 0x000fe20003800000 */
[----:B--2---:R-:W-:Y:S01]  /*1e90*/  FADD R7, R21, R12 ;  /* 0x0000000c15077221 */ /* 0x004fe20000000000 */
[----:B------:R-:W-:Y:S02]  /*1ea0*/  FMNMX R43, R20, R9, PT ;  /* 0x00000009142b7209 */ /* 0x000fe40003800000 */
[----:B------:R-:W-:-:S02]  /*1eb0*/  FMNMX R20, R42, R11, PT ;  /* 0x0000000b2a147209 */ /* 0x000fc40003800000 */
[----:B------:R-:W-:Y:S01]  /*1ec0*/  FMNMX R40, R40, R7, PT ;  /* 0x0000000728287209 */ /* 0x000fe20003800000 */
[----:B------:R-:W-:Y:S01]  /*1ed0*/  FADD R7, R21, R14 ;  /* 0x0000000e15077221 */ /* 0x000fe20000000000 */
[----:B------:R-:W-:Y:S01]  /*1ee0*/  FMNMX R42, R31, R16, PT ;  /* 0x000000101f2a7209 */ /* 0x000fe20003800000 */
[----:B------:R-:W-:Y:S01]  /*1ef0*/  IMAD.WIDE R30, R5, 0x4, R46 ;  /* 0x00000004051e7825 */ /* 0x000fe200078e022e */
[----:B------:R-:W0:Y:S02]  /*1f00*/  LDS.128 R8, [UR6+0x300] ;  /* 0x00030006ff087984 */ /* 0x000e240008000c00 */
[----:B------:R-:W-:Y:S02]  /*1f10*/  FMNMX R38, R38, R7, PT ;  /* 0x0000000726267209 */ /* 0x000fe40003800000 */
[----:B------:R-:W2:Y:S01]  /*1f20*/  LDG.E R7, desc[UR12][R30.64] ;  /* 0x0000000c1e077981 */ /* 0x000ea2000c1e1900 */
[C---:B------:R-:W-:Y:S01]  /*1f30*/  FADD R16, R21.reuse, R19 ;  /* 0x0000001315107221 */ /* 0x040fe20000000000 */
[----:B------:R-:W-:-:S04]  /*1f40*/  FADD R12, R21, R13 ;  /* 0x0000000d150c7221 */ /* 0x000fc80000000000 */
[----:B------:R-:W-:Y:S02]  /*1f50*/  FMNMX R41, R41, R16, PT ;  /* 0x0000001029297209 */ /* 0x000fe40003800000 */
[----:B------:R-:W-:Y:S01]  /*1f60*/  FMNMX R39, R39, R12, PT ;  /* 0x0000000c27277209 */ /* 0x000fe20003800000 */
[----:B------:R-:W1:Y:S01]  /*1f70*/  LDS.128 R16, [UR6+0x310] ;  /* 0x00031006ff107984 */ /* 0x000e620008000c00 */
[----:B------:R-:W-:-:S05]  /*1f80*/  FADD R12, R21, R15 ;  /* 0x0000000f150c7221 */ /* 0x000fca0000000000 */
[----:B------:R-:W-:Y:S02]  /*1f90*/  FMNMX R37, R37, R12, PT ;  /* 0x0000000c25257209 */ /* 0x000fe40003800000 */
[----:B------:R-:W5:Y:S01]  /*1fa0*/  LDS.128 R12, [UR6+0x320] ;  /* 0x00032006ff0c7984 */ /* 0x000f620008000c00 */
[C---:B0-----:R-:W-:Y:S01]  /*1fb0*/  FADD R8, R21.reuse, R8 ;  /* 0x0000000815087221 */ /* 0x041fe20000000000 */
[----:B------:R-:W-:-:S04]  /*1fc0*/  FADD R11, R21, R11 ;  /* 0x0000000b150b7221 */ /* 0x000fc80000000000 */
[----:B------:R-:W-:Y:S01]  /*1fd0*/  FMNMX R35, R35, R8, PT ;  /* 0x0000000823237209 */ /* 0x000fe20003800000 */
[C---:B------:R-:W-:Y:S01]  /*1fe0*/  FADD R8, R21.reuse, R9 ;  /* 0x0000000915087221 */ /* 0x040fe20000000000 */
[----:B------:R-:W-:Y:S01]  /*1ff0*/  FADD R9, R21, R10 ;  /* 0x0000000a15097221 */ /* 0x000fe20000000000 */
[----:B------:R-:W-:-:S03]  /*2000*/  FMNMX R32, R32, R11, PT ;  /* 0x0000000b20207209 */ /* 0x000fc60003800000 */
[----:B------:R-:W-:Y:S02]  /*2010*/  FMNMX R23, R23, R8, PT ;  /* 0x0000000817177209 */ /* 0x000fe40003800000 */
[----:B------:R-:W-:Y:S02]  /*2020*/  FMNMX R34, R34, R9, PT ;  /* 0x0000000922227209 */ /* 0x000fe40003800000 */
[----:B------:R-:W0:Y:S01]  /*2030*/  LDS.128 R8, [UR6+0x330] ;  /* 0x00033006ff087984 */ /* 0x000e220008000c00 */
[C---:B-1----:R-:W-:Y:S01]  /*2040*/  FADD R17, R21.reuse, R17 ;  /* 0x0000001115117221 */ /* 0x042fe20000000000 */
[----:B------:R-:W-:Y:S01]  /*2050*/  FMNMX R36, R36, R45, PT ;  /* 0x0000002d24247209 */ /* 0x000fe20003800000 */
[C---:B------:R-:W-:Y:S01]  /*2060*/  FADD R16, R21.reuse, R16 ;  /* 0x0000001015107221 */ /* 0x040fe20000000000 */
[C---:B------:R-:W-:Y:S01]  /*2070*/  FADD R18, R21.reuse, R18 ;  /* 0x0000001215127221 */ /* 0x040fe20000000000 */
[C---:B------:R-:W-:Y:S01]  /*2080*/  FADD R19, R21.reuse, R19 ;  /* 0x0000001315137221 */ /* 0x040fe20000000000 */
[----:B------:R-:W-:Y:S01]  /*2090*/  FMNMX R22, R22, R17, PT ;  /* 0x0000001116167209 */ /* 0x000fe20003800000 */
[C---:B-----5:R-:W-:Y:S01]  /*20a0*/  FADD R45, R21.reuse, R12 ;  /* 0x0000000c152d7221 */ /* 0x060fe20000000000 */
[C---:B------:R-:W-:Y:S01]  /*20b0*/  FADD R17, R21.reuse, R13 ;  /* 0x0000000d15117221 */ /* 0x040fe20000000000 */
[----:B------:R-:W-:-:S02]  /*20c0*/  FADD R21, R21, R14 ;  /* 0x0000000e15157221 */ /* 0x000fc40000000000 */
[----:B------:R-:W4:Y:S01]  /*20d0*/  LDS.128 R12, [UR6+0x340] ;  /* 0x00034006ff0c7984 */ /* 0x000f220008000c00 */
[----:B------:R-:W-:Y:S02]  /*20e0*/  FMNMX R33, R33, R16, PT ;  /* 0x0000001021217209 */ /* 0x000fe40003800000 */
[----:B------:R-:W-:Y:S02]  /*20f0*/  FMNMX R43, R43, R18, PT ;  /* 0x000000122b2b7209 */ /* 0x000fe40003800000 */
[----:B------:R-:W-:Y:S02]  /*2100*/  FMNMX R36, R36, R19, PT ;  /* 0x0000001324247209 */ /* 0x000fe40003800000 */
[----:B------:R-:W-:Y:S02]  /*2110*/  FMNMX R42, R42, R17, PT ;  /* 0x000000112a2a7209 */ /* 0x000fe40003800000 */
[----:B------:R-:W1:Y:S01]  /*2120*/  LDS.128 R16, [UR6+0x350] ;  /* 0x00035006ff107984 */ /* 0x000e620008000c00 */
[C---:B0-----:R-:W-:Y:S01]  /*2130*/  FADD R8, R25.reuse, R8 ;  /* 0x0000000819087221 */ /* 0x041fe20000000000 */
[C---:B------:R-:W-:Y:S01]  /*2140*/  FADD R9, R25.reuse, R9 ;  /* 0x0000000919097221 */ /* 0x040fe20000000000 */
[C---:B------:R-:W-:Y:S01]  /*2150*/  FADD R10, R25.reuse, R10 ;  /* 0x0000000a190a7221 */ /* 0x040fe20000000000 */
[----:B------:R-:W-:-:S02]  /*2160*/  FADD R11, R25, R11 ;  /* 0x0000000b190b7221 */ /* 0x000fc40000000000 */
[----:B------:R-:W-:Y:S02]  /*2170*/  FMNMX R41, R41, R8, PT ;  /* 0x0000000829297209 */ /* 0x000fe40003800000 */
[----:B------:R-:W-:Y:S02]  /*2180*/  FMNMX R40, R40, R9, PT ;  /* 0x0000000928287209 */ /* 0x000fe40003800000 */
[----:B------:R-:W-:Y:S02]  /*2190*/  FMNMX R39, R39, R10, PT ;  /* 0x0000000a27277209 */ /* 0x000fe40003800000 */
[----:B------:R-:W-:Y:S02]  /*21a0*/  FMNMX R38, R38, R11, PT ;  /* 0x0000000b26267209 */ /* 0x000fe40003800000 */
[----:B------:R-:W0:Y:S01]  /*21b0*/  LDS.128 R8, [UR6+0x360] ;  /* 0x00036006ff087984 */ /* 0x000e220008000c00 */
[C---:B----4-:R-:W-:Y:S01]  /*21c0*/  FADD R46, R25.reuse, R13 ;  /* 0x0000000d192e7221 */ /* 0x050fe20000000000 */
[C---:B------:R-:W-:Y:S01]  /*21d0*/  FADD R12, R25.reuse, R12 ;  /* 0x0000000c190c7221 */ /* 0x040fe20000000000 */
[C---:B------:R-:W-:Y:S01]  /*21e0*/  FADD R14, R25.reuse, R14 ;  /* 0x0000000e190e7221 */ /* 0x040fe20000000000 */
[----:B------:R-:W-:Y:S01]  /*21f0*/  FADD R15, R25, R15 ;  /* 0x0000000f190f7221 */ /* 0x000fe20000000000 */
[----:B------:R-:W-:-:S02]  /*2200*/  FMNMX R44, R44, R21, PT ;  /* 0x000000152c2c7209 */ /* 0x000fc40003800000 */
[----:B------:R-:W-:Y:S01]  /*2210*/  FMNMX R46, R35, R46, PT ;  /* 0x0000002e232e7209 */ /* 0x000fe20003800000 */
[----:B-1----:R-:W-:Y:S01]  /*2220*/  FADD R21, R25, R16 ;  /* 0x0000001019157221 */ /* 0x002fe20000000000 */
[----:B------:R-:W-:Y:S01]  /*2230*/  FMNMX R37, R37, R12, PT ;  /* 0x0000000c25257209 */ /* 0x000fe20003800000 */
[----:B------:R-:W-:Y:S01]  /*2240*/  FADD R16, R25, R17 ;  /* 0x0000001119107221 */ /* 0x000fe20000000000 */
[----:B------:R-:W-:Y:S02]  /*2250*/  FMNMX R35, R23, R14, PT ;  /* 0x0000000e17237209 */ /* 0x000fe40003800000 */
[----:B------:R-:W-:Y:S01]  /*2260*/  FMNMX R34, R34, R15, PT ;  /* 0x0000000f22227209 */ /* 0x000fe20003800000 */
[----:B------:R-:W-:Y:S01]  /*2270*/  FADD R17, R25, R18 ;  /* 0x0000001219117221 */ /* 0x000fe20000000000 */
[----:B------:R-:W3:Y:S01]  /*2280*/  LDS.128 R12, [UR6+0x370] ;  /* 0x00037006ff0c7984 */ /* 0x000ee20008000c00 */
[----:B------:R-:W-:Y:S02]  /*2290*/  FMNMX R47, R33, R16, PT ;  /* 0x00000010212f7209 */ /* 0x000fe40003800000 */
[----:B------:R-:W-:-:S02]  /*22a0*/  FMNMX R45, R20, R45, PT ;  /* 0x0000002d142d7209 */ /* 0x000fc40003800000 */
[----:B------:R-:W-:Y:S02]  /*22b0*/  FMNMX R32, R32, R21, PT ;  /* 0x0000001520207209 */ /* 0x000fe40003800000 */
[----:B------:R-:W-:Y:S02]  /*22c0*/  FMNMX R33, R22, R17, PT ;  /* 0x0000001116217209 */ /* 0x000fe40003800000 */
[----:B------:R-:W1:Y:S01]  /*22d0*/  LDS.128 R20, [UR6+0x380] ;  /* 0x00038006ff147984 */ /* 0x000e620008000c00 */
[C---:B------:R-:W-:Y:S01]  /*22e0*/  FADD R18, R25.reuse, R19 ;  /* 0x0000001319127221 */ /* 0x040fe20000000000 */
[C---:B0-----:R-:W-:Y:S01]  /*22f0*/  FADD R17, R25.reuse, R8 ;  /* 0x0000000819117221 */ /* 0x041fe20000000000 */
[C---:B------:R-:W-:Y:S01]  /*2300*/  FADD R8, R25.reuse, R9 ;  /* 0x0000000919087221 */ /* 0x040fe20000000000 */
[C---:B------:R-:W-:Y:S01]  /*2310*/  FADD R9, R25.reuse, R10 ;  /* 0x0000000a19097221 */ /* 0x040fe20000000000 */
[----:B------:R-:W-:-:S03]  /*2320*/  FADD R25, R25, R11 ;  /* 0x0000000b19197221 */ /* 0x000fc60000000000 */
[----:B------:R-:W-:Y:S02]  /*2330*/  FMNMX R45, R45, R8, PT ;  /* 0x000000082d2d7209 */ /* 0x000fe40003800000 */
[----:B------:R-:W-:Y:S02]  /*2340*/  FMNMX R42, R42, R9, PT ;  /* 0x000000092a2a7209 */ /* 0x000fe40003800000 */
[----:B------:R-:W0:Y:S01]  /*2350*/  LDS.128 R8, [UR6+0x390] ;  /* 0x00039006ff087984 */ /* 0x000e220008000c00 */
[----:B------:R-:W-:Y:S02]  /*2360*/  FMNMX R43, R43, R18, PT ;  /* 0x000000122b2b7209 */ /* 0x000fe40003800000 */
[----:B------:R-:W-:Y:S02]  /*2370*/  FMNMX R36, R36, R17, PT ;  /* 0x0000001124247209 */ /* 0x000fe40003800000 */
[----:B------:R-:W-:Y:S01]  /*2380*/  LDS.128 R16, [UR6+0x3b0] ;  /* 0x0003b006ff107984 */ /* 0x000fe20008000c00 */
[C---:B---3--:R-:W-:Y:S01]  /*2390*/  FADD R12, R4.reuse, R13 ;  /* 0x0000000d040c7221 */ /* 0x048fe20000000000 */
[C---:B------:R-:W-:Y:S01]  /*23a0*/  FADD R13, R4.reuse, R14 ;  /* 0x0000000e040d7221 */ /* 0x040fe20000000000 */
[----:B-1----:R-:W-:-:S03]  /*23b0*/  FADD R14, R4, R21 ;  /* 0x00000015040e7221 */ /* 0x002fc60000000000 */
[----:B------:R-:W-:Y:S01]  /*23c0*/  FMNMX R41, R41, R12, PT ;  /* 0x0000000c29297209 */ /* 0x000fe20003800000 */
[----:B------:R-:W-:Y:S01]  /*23d0*/  FADD R12, R4, R15 ;  /* 0x0000000f040c7221 */ /* 0x000fe20000000000 */
[----:B------:R-:W-:Y:S01]  /*23e0*/  FMNMX R40, R40, R13, PT ;  /* 0x0000000d28287209 */ /* 0x000fe20003800000 */
[C---:B------:R-:W-:Y:S01]  /*23f0*/  FADD R13, R4.reuse, R20 ;  /* 0x00000014040d7221 */ /* 0x040fe20000000000 */
[----:B------:R-:W-:Y:S01]  /*2400*/  FADD R15, R4, R22 ;  /* 0x00000016040f7221 */ /* 0x000fe20000000000 */
[----:B------:R-:W-:Y:S02]  /*2410*/  FMNMX R37, R37, R14, PT ;  /* 0x0000000e25257209 */ /* 0x000fe40003800000 */
[----:B------:R-:W-:Y:S02]  /*2420*/  FMNMX R39, R39, R12, PT ;  /* 0x0000000c27277209 */ /* 0x000fe40003800000 */
[----:B------:R-:W-:Y:S02]  /*2430*/  FMNMX R38, R38, R13, PT ;  /* 0x0000000d26267209 */ /* 0x000fe40003800000 */
[----:B------:R-:W-:-:S02]  /*2440*/  FMNMX R46, R46, R15, PT ;  /* 0x0000000f2e2e7209 */ /* 0x000fc40003800000 */
[----:B------:R-:W1:Y:S01]  /*2450*/  LDS.128 R12, [UR6+0x3a0] ;  /* 0x0003a006ff0c7984 */ /* 0x000e620008000c00 */
[C---:B------:R-:W-:Y:S01]  /*2460*/  FADD R20, R4.reuse, R23 ;  /* 0x0000001704147221 */ /* 0x040fe20000000000 */
[----:B0-----:R-:W-:-:S04]  /*2470*/  FADD R21, R4, R8 ;  /* 0x0000000804157221 */ /* 0x001fc80000000000 */
[----:B------:R-:W-:Y:S02]  /*2480*/  FMNMX R35, R35, R20, PT ;  /* 0x0000001423237209 */ /* 0x000fe40003800000 */
[----:B------:R-:W-:Y:S02]  /*2490*/  FMNMX R34, R34, R21, PT ;  /* 0x0000001522227209 */ /* 0x000fe40003800000 */
[----:B------:R-:W0:Y:S01]  /*24a0*/  LDS.128 R20, [UR6+0x3c0] ;  /* 0x0003c006ff147984 */ /* 0x000e220008000c00 */
[C---:B------:R-:W-:Y:S01]  /*24b0*/  FADD R9, R4.reuse, R9 ;  /* 0x0000000904097221 */ /* 0x040fe20000000000 */
[C---:B------:R-:W-:Y:S01]  /*24c0*/  FADD R10, R4.reuse, R10 ;  /* 0x0000000a040a7221 */ /* 0x040fe20000000000 */
[----:B------:R-:W-:-:S03]  /*24d0*/  FADD R8, R4, R11 ;  /* 0x0000000b04087221 */ /* 0x000fc60000000000 */
[----:B------:R-:W-:Y:S02]  /*24e0*/  FMNMX R32, R32, R9, PT ;  /* 0x0000000920207209 */ /* 0x000fe40003800000 */
[----:B------:R-:W-:Y:S02]  /*24f0*/  FMNMX R47, R47, R10, PT ;  /* 0x0000000a2f2f7209 */ /* 0x000fe40003800000 */
[----:B------:R-:W-:Y:S02]  /*2500*/  FMNMX R33, R33, R8, PT ;  /* 0x0000000821217209 */ /* 0x000fe40003800000 */
[----:B------:R-:W3:Y:S01]  /*2510*/  LDS.128 R8, [UR6+0x3d0] ;  /* 0x0003d006ff087984 */ /* 0x000ee20008000c00 */
[----:B------:R-:W-:Y:S01]  /*2520*/  FMNMX R44, R44, R25, PT ;  /* 0x000000192c2c7209 */ /* 0x000fe20003800000 */
[----:B-1----:R-:W-:Y:S01]  /*2530*/  FADD R13, R4, R13 ;  /* 0x0000000d040d7221 */ /* 0x002fe20000000000 */
[C---:B------:R-:W-:Y:S01]  /*2540*/  FADD R18, R6.reuse, R18 ;  /* 0x0000001206127221 */ /* 0x040fe20000000000 */
[----:B------:R-:W-:-:S03]  /*2550*/  FADD R19, R6, R19 ;  /* 0x0000001306137221 */ /* 0x000fc60000000000 */
[----:B------:R-:W-:Y:S01]  /*2560*/  FMNMX R36, R36, R13, PT ;  /* 0x0000000d24247209 */ /* 0x000fe20003800000 */
[----:B------:R-:W-:Y:S01]  /*2570*/  FADD R13, R4, R16 ;  /* 0x00000010040d7221 */ /* 0x000fe20000000000 */
[----:B------:R-:W-:Y:S02]  /*2580*/  FMNMX R41, R41, R18, PT ;  /* 0x0000001229297209 */ /* 0x000fe40003800000 */
[----:B------:R-:W-:Y:S01]  /*2590*/  FMNMX R40, R40, R19, PT ;  /* 0x0000001328287209 */ /* 0x000fe20003800000 */
[C---:B------:R-:W-:Y:S01]  /*25a0*/  FADD R12, R4.reuse, R12 ;  /* 0x0000000c040c7221 */ /* 0x040fe20000000000 */
[----:B------:R-:W1:Y:S01]  /*25b0*/  LDS.128 R16, [UR6+0x3e0] ;  /* 0x0003e006ff107984 */ /* 0x000e620008000c00 */
[C---:B------:R-:W-:Y:S01]  /*25c0*/  FADD R14, R4.reuse, R14 ;  /* 0x0000000e040e7221 */ /* 0x040fe20000000000 */
[----:B------:R-:W-:Y:S01]  /*25d0*/  FADD R15, R4, R15 ;  /* 0x0000000f040f7221 */ /* 0x000fe20000000000 */
[C---:B0-----:R-:W-:Y:S01]  /*25e0*/  FADD R20, R6.reuse, R20 ;  /* 0x0000001406147221 */ /* 0x041fe20000000000 */
[C---:B------:R-:W-:Y:S01]  /*25f0*/  FADD R21, R6.reuse, R21 ;  /* 0x0000001506157221 */ /* 0x040fe20000000000 */
[C---:B------:R-:W-:Y:S01]  /*2600*/  FADD R22, R6.reuse, R22 ;  /* 0x0000001606167221 */ /* 0x040fe20000000000 */
[----:B------:R-:W-:Y:S01]  /*2610*/  FADD R23, R6, R23 ;  /* 0x0000001706177221 */ /* 0x000fe20000000000 */
[----:B------:R-:W-:-:S02]  /*2620*/  FMNMX R43, R43, R12, PT ;  /* 0x0000000c2b2b7209 */ /* 0x000fc40003800000 */
[----:B------:R-:W-:Y:S02]  /*2630*/  FMNMX R45, R45, R14, PT ;  /* 0x0000000e2d2d7209 */ /* 0x000fe40003800000 */
[----:B------:R-:W-:Y:S02]  /*2640*/  FMNMX R42, R42, R15, PT ;  /* 0x0000000f2a2a7209 */ /* 0x000fe40003800000 */
[----:B------:R-:W-:Y:S02]  /*2650*/  FMNMX R44, R44, R13, PT ;  /* 0x0000000d2c2c7209 */ /* 0x000fe40003800000 */
[----:B------:R-:W-:Y:S01]  /*2660*/  FMNMX R39, R39, R20, PT ;  /* 0x0000001427277209 */ /* 0x000fe20003800000 */
[----:B------:R-:W0:Y:S01]  /*2670*/  LDS.128 R12, [UR6+0x3f0] ;  /* 0x0003f006ff0c7984 */ /* 0x000e220008000c00 */
[----:B------:R-:W-:Y:S02]  /*2680*/  FMNMX R38, R38, R21, PT ;  /* 0x0000001526267209 */ /* 0x000fe40003800000 */
[----:B------:R-:W-:-:S02]  /*2690*/  FMNMX R37, R37, R22, PT ;  /* 0x0000001625257209 */ /* 0x000fc40003800000 */
[----:B------:R-:W-:Y:S02]  /*26a0*/  FMNMX R46, R46, R23, PT ;  /* 0x000000172e2e7209 */ /* 0x000fe40003800000 */
[----:B------:R-:W2:Y:S01]  /*26b0*/  LDS.128 R20, [UR6+0x400] ;  /* 0x00040006ff147984 */ /* 0x000ea20008000c00 */
[C---:B---3--:R-:W-:Y:S01]  /*26c0*/  FADD R8, R6.reuse, R8 ;  /* 0x0000000806087221 */ /* 0x048fe20000000000 */
[C---:B------:R-:W-:Y:S01]  /*26d0*/  FADD R9, R6.reuse, R9 ;  /* 0x0000000906097221 */ /* 0x040fe20000000000 */
[----:B------:R-:W-:-:S03]  /*26e0*/  FADD R4, R6, R11 ;  /* 0x0000000b06047221 */ /* 0x000fc60000000000 */
[----:B------:R-:W-:Y:S02]  /*26f0*/  FMNMX R35, R35, R8, PT ;  /* 0x0000000823237209 */ /* 0x000fe40003800000 */
[----:B------:R-:W-:Y:S01]  /*2700*/  FMNMX R34, R34, R9, PT ;  /* 0x0000000922227209 */ /* 0x000fe20003800000 */
[C---:B------:R-:W-:Y:S01]  /*2710*/  FADD R9, R6.reuse, R10 ;  /* 0x0000000a06097221 */ /* 0x040fe20000000000 */
[----:B------:R-:W-:Y:S01]  /*2720*/  FMNMX R47, R47, R4, PT ;  /* 0x000000042f2f7209 */ /* 0x000fe20003800000 */
[C---:B-1----:R-:W-:Y:S01]  /*2730*/  FADD R8, R6.reuse, R17 ;  /* 0x0000001106087221 */ /* 0x042fe20000000000 */
[C---:B------:R-:W-:Y:S01]  /*2740*/  FADD R16, R6.reuse, R16 ;  /* 0x0000001006107221 */ /* 0x040fe20000000000 */
[C---:B------:R-:W-:Y:S01]  /*2750*/  FADD R17, R6.reuse, R18 ;  /* 0x0000001206117221 */ /* 0x040fe20000000000 */
[----:B------:R-:W-:-:S03]  /*2760*/  FADD R4, R6, R19 ;  /* 0x0000001306047221 */ /* 0x000fc60000000000 */
[----:B------:R-:W-:Y:S02]  /*2770*/  FMNMX R33, R33, R16, PT ;  /* 0x0000001021217209 */ /* 0x000fe40003800000 */
[----:B------:R-:W-:Y:S02]  /*2780*/  FMNMX R36, R36, R17, PT ;  /* 0x0000001124247209 */ /* 0x000fe40003800000 */
[----:B------:R-:W-:Y:S02]  /*2790*/  FMNMX R32, R32, R9, PT ;  /* 0x0000000920207209 */ /* 0x000fe40003800000 */
[----:B------:R-:W-:Y:S02]  /*27a0*/  FMNMX R43, R43, R8, PT ;  /* 0x000000082b2b7209 */ /* 0x000fe40003800000 */
[----:B------:R-:W1:Y:S01]  /*27b0*/  LDS.128 R8, [UR6+0x410] ;  /* 0x00041006ff087984 */ /* 0x000e620008000c00 */
[C---:B0-----:R-:W-:Y:S01]  /*27c0*/  FADD R19, R6.reuse, R12 ;  /* 0x0000000c06137221 */ /* 0x041fe20000000000 */
[----:B------:R-:W-:Y:S01]  /*27d0*/  FADD R13, R6, R13 ;  /* 0x0000000d060d7221 */ /* 0x000fe20000000000 */
[----:B------:R-:W-:Y:S01]  /*27e0*/  FMNMX R45, R45, R4, PT ;  /* 0x000000042d2d7209 */ /* 0x000fe20003800000 */
[C---:B--2---:R-:W-:Y:S01]  /*27f0*/  FADD R17, R7.reuse, R20 ;  /* 0x0000001407117221 */ /* 0x044fe20000000000 */
[C---:B------:R-:W-:Y:S01]  /*2800*/  FADD R16, R7.reuse, R21 ;  /* 0x0000001507107221 */ /* 0x040fe20000000000 */
[----:B------:R-:W-:Y:S01]  /*2810*/  FMNMX R4, R42, R19, PT ;  /* 0x000000132a047209 */ /* 0x000fe20003800000 */
[----:B------:R-:W-:Y:S01]  /*2820*/  FADD R6, R7, R15 ;  /* 0x0000000f07067221 */ /* 0x000fe20000000000 */
[----:B------:R-:W-:-:S02]  /*2830*/  FMNMX R44, R44, R13, PT ;  /* 0x0000000d2c2c7209 */ /* 0x000fc40003800000 */
[----:B------:R-:W-:Y:S01]  /*2840*/  FMNMX R40, R40, R17, PT ;  /* 0x0000001128287209 */ /* 0x000fe20003800000 */
[----:B------:R-:W0:Y:S01]  /*2850*/  LDS.128 R12, [UR6+0x420] ;  /* 0x00042006ff0c7984 */ /* 0x000e220008000c00 */
[----:B------:R-:W-:-:S03]  /*2860*/  FMNMX R39, R39, R16, PT ;  /* 0x0000001027277209 */ /* 0x000fc60003800000 */
[----:B------:R-:W2:Y:S01]  /*2870*/  LDS.128 R16, [UR6+0x430] ;  /* 0x00043006ff107984 */ /* 0x000ea20008000c00 */
[----:B------:R-:W-:-:S04]  /*2880*/  IADD3 R2, P0, PT, R2, 0x40, RZ ;  /* 0x0000004002027810 */ /* 0x000fc80007f1e0ff */
[----:B------:R-:W-:Y:S02]  /*2890*/  IADD3.X R3, PT, PT, RZ, R3, RZ, P0, !PT ;  /* 0x00000003ff037210 */ /* 0x000fe400007fe4ff */
[----:B------:R-:W-:Y:S01]  /*28a0*/  ISETP.GE.U32.AND P0, PT, R2, R26, PT ;  /* 0x0000001a0200720c */ /* 0x000fe20003f06070 */
[----:B------:R-:W-:-:S04]  /*28b0*/  IMAD.WIDE R48, R5, 0x4, R30 ;  /* 0x0000000405307825 */ /* 0x000fc800078e021e */
[----:B------:R-:W-:Y:S01]  /*28c0*/  FADD R5, R7, R22 ;  /* 0x0000001607057221 */ /* 0x000fe20000000000 */
[----:B------:R-:W-:-:S04]  /*28d0*/  ISETP.GE.U32.AND.EX P0, PT, R3, R27, PT, P0 ;  /* 0x0000001b0300720c */ /* 0x000fc80003f06100 */
[----:B------:R-:W-:Y:S02]  /*28e0*/  FMNMX R38, R38, R5, PT ;  /* 0x0000000526267209 */ /* 0x000fe40003800000 */
[----:B------:R-:W-:Y:S01]  /*28f0*/  FMNMX R41, R41, R6, PT ;  /* 0x0000000629297209 */ /* 0x000fe20003800000 */
[C---:B------:R-:W-:Y:S01]  /*2900*/  FADD R6, R7.reuse, R23 ;  /* 0x0000001707067221 */ /* 0x040fe20000000000 */
[C---:B-1----:R-:W-:Y:S01]  /*2910*/  FADD R5, R7.reuse, R8 ;  /* 0x0000000807057221 */ /* 0x042fe20000000000 */
[C---:B------:R-:W-:Y:S01]  /*2920*/  FADD R8, R7.reuse, R9 ;  /* 0x0000000907087221 */ /* 0x040fe20000000000 */
[C---:B------:R-:W-:Y:S01]  /*2930*/  FADD R9, R7.reuse, R10 ;  /* 0x0000000a07097221 */ /* 0x040fe20000000000 */
[----:B------:R-:W-:Y:S01]  /*2940*/  FADD R11, R7, R11 ;  /* 0x0000000b070b7221 */ /* 0x000fe20000000000 */
[----:B------:R-:W-:Y:S02]  /*2950*/  FMNMX R37, R37, R6, PT ;  /* 0x0000000625257209 */ /* 0x000fe40003800000 */
[----:B------:R-:W-:-:S02]  /*2960*/  FMNMX R46, R46, R5, PT ;  /* 0x000000052e2e7209 */ /* 0x000fc40003800000 */
[----:B------:R-:W-:Y:S02]  /*2970*/  FMNMX R23, R35, R8, PT ;  /* 0x0000000823177209 */ /* 0x000fe40003800000 */
[----:B------:R-:W-:Y:S01]  /*2980*/  FMNMX R34, R34, R9, PT ;  /* 0x0000000922227209 */ /* 0x000fe20003800000 */
[C---:B0-----:R-:W-:Y:S01]  /*2990*/  FADD R12, R7.reuse, R12 ;  /* 0x0000000c070c7221 */ /* 0x041fe20000000000 */
[C---:B------:R-:W-:Y:S01]  /*29a0*/  FADD R22, R7.reuse, R13 ;  /* 0x0000000d07167221 */ /* 0x040fe20000000000 */
[C---:B------:R-:W-:Y:S01]  /*29b0*/  FADD R14, R7.reuse, R14 ;  /* 0x0000000e070e7221 */ /* 0x040fe20000000000 */
[C---:B------:R-:W-:Y:S01]  /*29c0*/  FADD R15, R7.reuse, R15 ;  /* 0x0000000f070f7221 */ /* 0x040fe20000000000 */
[C---:B--2---:R-:W-:Y:S01]  /*29d0*/  FADD R16, R7.reuse, R16 ;  /* 0x0000001007107221 */ /* 0x044fe20000000000 */
[C---:B------:R-:W-:Y:S01]  /*29e0*/  FADD R17, R7.reuse, R17 ;  /* 0x0000001107117221 */ /* 0x040fe20000000000 */
[----:B------:R-:W-:Y:S01]  /*29f0*/  FADD R7, R7, R18 ;  /* 0x0000001207077221 */ /* 0x000fe20000000000 */
[----:B------:R-:W-:-:S02]  /*2a00*/  FMNMX R32, R32, R11, PT ;  /* 0x0000000b20207209 */ /* 0x000fc40003800000 */
[----:B------:R-:W-:Y:S02]  /*2a10*/  FMNMX R47, R47, R12, PT ;  /* 0x0000000c2f2f7209 */ /* 0x000fe40003800000 */
[----:B------:R-:W-:Y:S02]  /*2a20*/  FMNMX R22, R33, R22, PT ;  /* 0x0000001621167209 */ /* 0x000fe40003800000 */
[----:B------:R-:W-:Y:S02]  /*2a30*/  FMNMX R25, R43, R14, PT ;  /* 0x0000000e2b197209 */ /* 0x000fe40003800000 */
[----:B------:R-:W-:Y:S02]  /*2a40*/  FMNMX R36, R36, R15, PT ;  /* 0x0000000f24247209 */ /* 0x000fe40003800000 */
[----:B------:R-:W-:Y:S02]  /*2a50*/  FMNMX R42, R45, R16, PT ;  /* 0x000000102d2a7209 */ /* 0x000fe40003800000 */
[----:B------:R-:W-:-:S02]  /*2a60*/  FMNMX R31, R4, R17, PT ;  /* 0x00000011041f7209 */ /* 0x000fc40003800000 */
[----:B------:R-:W-:Y:S01]  /*2a70*/  FMNMX R30, R44, R7, PT ;  /* 0x000000072c1e7209 */ /* 0x000fe20003800000 */
[----:B------:R-:W-:Y:S06]  /*2a80*/  BAR.SYNC.DEFER_BLOCKING 0x0 ;  /* 0x0000000000007b1d */ /* 0x000fec0000010000 */
[----:B------:R-:W-:Y:S05]  /*2a90*/  @!P0 BRA `(.L_x_0) ;  /* 0xffffffd8000c8947 */ /* 0x000fea000383ffff */
[----:B------:R-:W2:Y:S01]  /*2aa0*/  LDG.E R0, desc[UR12][R28.64] ;  /* 0x0000000c1c007981 */ /* 0x000ea2000c1e1900 */
[----:B------:R-:W0:Y:S01]  /*2ab0*/  LDCU UR7, c[0x0][0x3b0] ;  /* 0x00007600ff0777ac */ /* 0x000e220008000800 */
[----:B------:R-:W-:-:S04]  /*2ac0*/  IMAD.WIDE R2, R24, 0x4, R28 ;  /* 0x0000000418027825 */ /* 0x000fc800078e021c */
[----:B0-----:R-:W-:-:S05]  /*2ad0*/  FMUL R41, R41, UR7 ;  /* 0x0000000729297c20 */ /* 0x001fca0008400000 */
[----:B--2---:R-:W-:-:S05]  /*2ae0*/  FMNMX R41, R0, R41, PT ;  /* 0x0000002900297209 */ /* 0x004fca0003800000 */
[----:B------:R-:W-:Y:S04]  /*2af0*/  STG.E desc[UR12][R28.64], R41 ;  /* 0x000000291c007986 */ /* 0x000fe8000c10190c */
[----:B------:R-:W2:Y:S01]  /*2b00*/  LDG.E R0, desc[UR12][R2.64] ;  /* 0x0000000c02007981 */ /* 0x000ea2000c1e1900 */
[----:B------:R-:W-:-:S05]  /*2b10*/  FMUL R5, R40, UR7 ;  /* 0x0000000728057c20 */ /* 0x000fca0008400000 */
[----:B--2---:R-:W-:Y:S01]  /*2b20*/  FMNMX R11, R0, R5, PT ;  /* 0x00000005000b7209 */ /* 0x004fe20003800000 */
[----:B------:R-:W-:-:S04]  /*2b30*/  IMAD.WIDE R4, R24, 0x4, R2 ;  /* 0x0000000418047825 */ /* 0x000fc800078e0202 */
[----:B------:R0:W-:Y:S04]  /*2b40*/  STG.E desc[UR12][R2.64], R11 ;  /* 0x0000000b02007986 */ /* 0x0001e8000c10190c */
[----:B------:R-:W2:Y:S01]  /*2b50*/  LDG.E R0, desc[UR12][R4.64] ;  /* 0x0000000c04007981 */ /* 0x000ea2000c1e1900 */
[----:B------:R-:W-:Y:S01]  /*2b60*/  FMUL R39, R39, UR7 ;  /* 0x0000000727277c20 */ /* 0x000fe20008400000 */
[----:B------:R-:W-:-:S04]  /*2b70*/  IMAD.WIDE R6, R24, 0x4, R4 ;  /* 0x0000000418067825 */ /* 0x000fc800078e0204 */
[----:B--2---:R-:W-:-:S05]  /*2b80*/  FMNMX R39, R0, R39, PT ;  /* 0x0000002700277209 */ /* 0x004fca0003800000 */
[----:B------:R1:W-:Y:S04]  /*2b90*/  STG.E desc[UR12][R4.64], R39 ;  /* 0x0000002704007986 */ /* 0x0003e8000c10190c */
[----:B------:R-:W2:Y:S01]  /*2ba0*/  LDG.E R0, desc[UR12][R6.64] ;  /* 0x0000000c06007981 */ /* 0x000ea2000c1e1900 */
[----:B------:R-:W-:-:S05]  /*2bb0*/  FMUL R9, R38, UR7 ;  /* 0x0000000726097c20 */ /* 0x000fca0008400000 */
[----:B--2---:R-:W-:Y:S01]  /*2bc0*/  FMNMX R13, R0, R9, PT ;  /* 0x00000009000d7209 */ /* 0x004fe20003800000 */
[----:B------:R-:W-:-:S04]  /*2bd0*/  IMAD.WIDE R8, R24, 0x4, R6 ;  /* 0x0000000418087825 */ /* 0x000fc800078e0206 */
[----:B------:R2:W-:Y:S04]  /*2be0*/  STG.E desc[UR12][R6.64], R13 ;  /* 0x0000000d06007986 */ /* 0x0005e8000c10190c */
[----:B------:R-:W3:Y:S01]  /*2bf0*/  LDG.E R0, desc[UR12][R8.64] ;  /* 0x0000000c08007981 */ /* 0x000ee2000c1e1900 */
[----:B------:R-:W-:Y:S01]  /*2c00*/  FMUL R37, R37, UR7 ;  /* 0x0000000725257c20 */ /* 0x000fe20008400000 */
[----:B0-----:R-:W-:-:S04]  /*2c10*/  IMAD.WIDE R2, R24, 0x4, R8 ;  /* 0x0000000418027825 */ /* 0x001fc800078e0208 */
[----:B---3--:R-:W-:-:S05]  /*2c20*/  FMNMX R37, R0, R37, PT ;  /* 0x0000002500257209 */ /* 0x008fca0003800000 */
[----:B------:R0:W-:Y:S04]  /*2c30*/  STG.E desc[UR12][R8.64], R37 ;  /* 0x0000002508007986 */ /* 0x0001e8000c10190c */
[----:B------:R-:W3:Y:S01]  /*2c40*/  LDG.E R0, desc[UR12][R2.64] ;  /* 0x0000000c02007981 */ /* 0x000ee2000c1e1900 */
[----:B-1----:R-:W-:-:S05]  /*2c50*/  FMUL R5, R46, UR7 ;  /* 0x000000072e057c20 */ /* 0x002fca0008400000 */
[----:B---3--:R-:W-:Y:S01]  /*2c60*/  FMNMX R11, R0, R5, PT ;  /* 0x00000005000b7209 */ /* 0x008fe20003800000 */
[----:B------:R-:W-:-:S04]  /*2c70*/  IMAD.WIDE R4, R24, 0x4, R2 ;  /* 0x0000000418047825 */ /* 0x000fc800078e0202 */
[----:B------:R1:W-:Y:S04]  /*2c80*/  STG.E desc[UR12][R2.64], R11 ;  /* 0x0000000b02007986 */ /* 0x0003e8000c10190c */
[----:B------:R-:W3:Y:S01]  /*2c90*/  LDG.E R0, desc[UR12][R4.64] ;  /* 0x0000000c04007981 */ /* 0x000ee2000c1e1900 */
[----:B------:R-:W-:Y:S01]  /*2ca0*/  FMUL R23, R23, UR7 ;  /* 0x0000000717177c20 */ /* 0x000fe20008400000 */
[----:B--2---:R-:W-:-:S04]  /*2cb0*/  IMAD.WIDE R6, R24, 0x4, R4 ;  /* 0x0000000418067825 */ /* 0x004fc800078e0204 */
[----:B---3--:R-:W-:-:S05]  /*2cc0*/  FMNMX R23, R0, R23, PT ;  /* 0x0000001700177209 */ /* 0x008fca0003800000 */
[----:B------:R2:W-:Y:S04]  /*2cd0*/  STG.E desc[UR12][R4.64], R23 ;  /* 0x0000001704007986 */ /* 0x0005e8000c10190c */
[----:B------:R-:W3:Y:S01]  /*2ce0*/  LDG.E R0, desc[UR12][R6.64] ;  /* 0x0000000c06007981 */ /* 0x000ee2000c1e1900 */
[----:B0-----:R-:W-:-:S05]  /*2cf0*/  FMUL R9, R34, UR7 ;  /* 0x0000000722097c20 */ /* 0x001fca0008400000 */
[----:B---3--:R-:W-:Y:S01]  /*2d00*/  FMNMX R13, R0, R9, PT ;  /* 0x00000009000d7209 */ /* 0x008fe20003800000 */
[----:B------:R-:W-:-:S04]  /*2d10*/  IMAD.WIDE R8, R24, 0x4, R6 ;  /* 0x0000000418087825 */ /* 0x000fc800078e0206 */
        /* <DEDUP_REMOVED lines=17> */
[----:B------:R-:W-:Y:S01]  /*2e30*/  FMUL R25, R25, UR7 ;  /* 0x0000000719197c20 */ /* 0x000fe20008400000 */
[----:B-1----:R-:W-:-:S04]  /*2e40*/  IMAD.WIDE R8, R24, 0x4, R6 ;  /* 0x0000000418087825 */ /* 0x002fc800078e0206 */
[----:B---3--:R-:W-:-:S05]  /*2e50*/  FMNMX R25, R0, R25, PT ;  /* 0x0000001900197209 */ /* 0x008fca0003800000 */
[----:B------:R1:W-:Y:S04]  /*2e60*/  STG.E desc[UR12][R6.64], R25 ;  /* 0x0000001906007986 */ /* 0x0003e8000c10190c */
[----:B------:R-:W3:Y:S01]  /*2e70*/  LDG.E R0, desc[UR12][R8.64] ;  /* 0x0000000c08007981 */ /* 0x000ee2000c1e1900 */
[----:B--2---:R-:W-:-:S05]  /*2e80*/  FMUL R3, R36, UR7 ;  /* 0x0000000724037c20 */ /* 0x004fca0008400000 */
[----:B---3--:R-:W-:Y:S01]  /*2e90*/  FMNMX R11, R0, R3, PT ;  /* 0x00000003000b7209 */ /* 0x008fe20003800000 */
[----:B------:R-:W-:-:S04]  /*2ea0*/  IMAD.WIDE R2, R24, 0x4, R8 ;  /* 0x0000000418027825 */ /* 0x000fc800078e0208 */
[----:B------:R-:W-:Y:S04]  /*2eb0*/  STG.E desc[UR12][R8.64], R11 ;  /* 0x0000000b08007986 */ /* 0x000fe8000c10190c */
[----:B------:R-:W2:Y:S01]  /*2ec0*/  LDG.E R0, desc[UR12][R2.64] ;  /* 0x0000000c02007981 */ /* 0x000ea2000c1e1900 */
[----:B0-----:R-:W-:-:S05]  /*2ed0*/  FMUL R5, R42, UR7 ;  /* 0x000000072a057c20 */ /* 0x001fca0008400000 */
[----:B--2---:R-:W-:Y:S01]  /*2ee0*/  FMNMX R13, R0, R5, PT ;  /* 0x00000005000d7209 */ /* 0x004fe20003800000 */
[----:B------:R-:W-:-:S04]  /*2ef0*/  IMAD.WIDE R4, R24, 0x4, R2 ;  /* 0x0000000418047825 */ /* 0x000fc800078e0202 */
[----:B------:R-:W-:Y:S04]  /*2f00*/  STG.E desc[UR12][R2.64], R13 ;  /* 0x0000000d02007986 */ /* 0x000fe8000c10190c */
[----:B------:R-:W2:Y:S01]  /*2f10*/  LDG.E R0, desc[UR12][R4.64] ;  /* 0x0000000c04007981 */ /* 0x000ea2000c1e1900 */
[----:B------:R-:W-:Y:S01]  /*2f20*/  FMUL R31, R31, UR7 ;  /* 0x000000071f1f7c20 */ /* 0x000fe20008400000 */
[----:B-1----:R-:W-:-:S04]  /*2f30*/  IMAD.WIDE R24, R24, 0x4, R4 ;  /* 0x0000000418187825 */ /* 0x002fc800078e0204 */
[----:B--2---:R-:W-:-:S05]  /*2f40*/  FMNMX R31, R0, R31, PT ;  /* 0x0000001f001f7209 */ /* 0x004fca0003800000 */
[----:B------:R-:W-:Y:S04]  /*2f50*/  STG.E desc[UR12][R4.64], R31 ;  /* 0x0000001f04007986 */ /* 0x000fe8000c10190c */
[----:B------:R-:W2:Y:S01]  /*2f60*/  LDG.E R0, desc[UR12][R24.64] ;  /* 0x0000000c18007981 */ /* 0x000ea2000c1e1900 */
[----:B------:R-:W-:-:S05]  /*2f70*/  FMUL R7, R30, UR7 ;  /* 0x000000071e077c20 */ /* 0x000fca0008400000 */
[----:B--2---:R-:W-:-:S05]  /*2f80*/  FMNMX R7, R0, R7, PT ;  /* 0x0000000700077209 */ /* 0x004fca0003800000 */
[----:B------:R-:W-:Y:S01]  /*2f90*/  STG.E desc[UR12][R24.64], R7 ;  /* 0x0000000718007986 */ /* 0x000fe2000c10190c */
[----:B------:R-:W-:Y:S05]  /*2fa0*/  EXIT ;  /* 0x000000000000794d */ /* 0x000fea0003800000 */
.L_x_1:
[----:B------:R-:W-:-:S00]  /*2fb0*/  BRA `(.L_x_1) ;  /* 0xfffffffc00fc7947 */ /* 0x000fc0000383ffff */
[----:B------:R-:W-:-:S00]  /*2fc0*/  NOP ;  /* 0x0000000000007918 */ /* 0x000fc00000000000 */
        /* <DEDUP_REMOVED lines=11> */
.L_x_9:


//--------------------- .text.sgemmNT             --------------------------
	.section	.text.sgemmNT,"ax",@progbits
	.align	128
        .global         sgemmNT
        .type           sgemmNT,@function
        .size           sgemmNT,(.L_x_10 - sgemmNT)
        .other          sgemmNT,@"STO_CUDA_ENTRY STV_DEFAULT"
sgemmNT:
.text.sgemmNT:
[----:B------:R-:W-:Y:S01]  /*0000*/  LDC R1, c[0x0][0x37c] ;  /* 0x0000df00ff017b82 */ /* 0x000fe20000000800 */
[----:B------:R-:W0:Y:S07]  /*0010*/  S2R R0, SR_TID.X ;  /* 0x0000000000007919 */ /* 0x000e2e0000002100 */
[----:B------:R-:W1:Y:S01]  /*0020*/  S2UR UR4, SR_CTAID.Y ;  /* 0x00000000000479c3 */ /* 0x000e620000002600 */
[----:B------:R-:W2:Y:S01]  /*0030*/  LDCU UR8, c[0x0][0x398] ;  /* 0x00007300ff0877ac */ /* 0x000ea20008000800 */
[----:B------:R-:W-:Y:S01]  /*0040*/  HFMA2 R51, -RZ, RZ, 0, 0 ;  /* 0x00000000ff337431 */ /* 0x000fe200000001ff */
[----:B------:R-:W0:Y:S01]  /*0050*/  S2R R3, SR_TID.Y ;  /* 0x0000000000037919 */ /* 0x000e220000002200 */
[----:B------:R-:W-:-:S02]  /*0060*/  CS2R R36, SRZ ;  /* 0x0000000000247805 */ /* 0x000fc4000001ff00 */
[----:B------:R-:W-:Y:S02]  /*0070*/  CS2R R40, SRZ ;  /* 0x0000000000287805 */ /* 0x000fe4000001ff00 */
[----:B------:R-:W-:Y:S01]  /*0080*/  CS2R R42, SRZ ;  /* 0x00000000002a7805 */ /* 0x000fe2000001ff00 */
[----:B------:R-:W3:Y:S01]  /*0090*/  S2R R7, SR_CTAID.X ;  /* 0x0000000000077919 */ /* 0x000ee20000002500 */
[----:B------:R-:W4:Y:S01]  /*00a0*/  LDC.64 R4, c[0x0][0x3a8] ;  /* 0x0000ea00ff047b82 */ /* 0x000f220000000a00 */
[----:B------:R-:W-:Y:S02]  /*00b0*/  CS2R R44, SRZ ;  /* 0x00000000002c7805 */ /* 0x000fe4000001ff00 */
[----:B------:R-:W-:Y:S02]  /*00c0*/  CS2R R38, SRZ ;  /* 0x0000000000267805 */ /* 0x000fe4000001ff00 */
[----:B------:R-:W-:Y:S02]  /*00d0*/  CS2R R46, SRZ ;  /* 0x00000000002e7805 */ /* 0x000fe4000001ff00 */
[----:B------:R-:W-:-:S02]  /*00e0*/  MOV R25, RZ ;  /* 0x000000ff00197202 */ /* 0x000fc40000000f00 */
[----:B------:R-:W-:Y:S01]  /*00f0*/  CS2R R48, SRZ ;  /* 0x0000000000307805 */ /* 0x000fe2000001ff00 */
[----:B------:R-:W0:Y:S01]  /*0100*/  LDCU.64 UR6, c[0x0][0x358] ;  /* 0x00006b00ff0677ac */ /* 0x000e220008000a00 */
[----:B------:R-:W5:Y:S01]  /*0110*/  LDC.64 R32, c[0x0][0x390] ;  /* 0x0000e400ff207b82 */ /* 0x000f620000000a00 */
[----:B--2---:R-:W-:-:S04]  /*0120*/  USHF.L.U32 UR5, UR8, 0x8, URZ ;  /* 0x0000000808057899 */ /* 0x004fc800080006ff */
[----:B------:R-:W-:-:S03]  /*0130*/  USHF.R.S32.HI UR5, URZ, 0x8, UR5 ;  /* 0x00000008ff057899 */ /* 0x000fc60008011405 */
[----:B------:R-:W2:Y:S01]  /*0140*/  LDC.64 R8, c[0x0][0x380] ;  /* 0x0000e000ff087b82 */ /* 0x000ea20000000a00 */
[----:B-1----:R-:W-:-:S07]  /*0150*/  USHF.L.U32 UR4, UR4, 0x4, URZ ;  /* 0x0000000404047899 */ /* 0x002fce00080006ff */
[----:B------:R-:W1:Y:S01]  /*0160*/  LDC.64 R28, c[0x0][0x3a0] ;  /* 0x0000e800ff1c7b82 */ /* 0x000e620000000a00 */
[----:B----4-:R-:W-:Y:S01]  /*0170*/  SHF.L.U32 R6, R4, 0x8, RZ ;  /* 0x0000000804067819 */ /* 0x010fe200000006ff */
[----:B------:R-:W-:Y:S01]  /*0180*/  IMAD R5, R5, UR8, RZ ;  /* 0x0000000805057c24 */ /* 0x000fe2000f8e02ff */
[----:B0-----:R-:W-:Y:S02]  /*0190*/  LEA R2, R3, R0, 0x4 ;  /* 0x0000000003027211 */ /* 0x001fe400078e20ff */
[----:B------:R-:W-:Y:S02]  /*01a0*/  SHF.R.S32.HI R6, RZ, 0x8, R6 ;  /* 0x00000008ff067819 */ /* 0x000fe40000011406 */
[----:B---3--:R-:W-:Y:S02]  /*01b0*/  LEA R7, R7, R2, 0x6 ;  /* 0x0000000207077211 */ /* 0x008fe400078e30ff */
[----:B------:R-:W-:-:S03]  /*01c0*/  IADD3 R2, PT, PT, R0, UR4, RZ ;  /* 0x0000000400027c10 */ /* 0x000fc6000fffe0ff */
[----:B------:R-:W-:Y:S02]  /*01d0*/  IMAD R13, R6, UR4, R7 ;  /* 0x00000004060d7c24 */ /* 0x000fe4000f8e0207 */
[----:B------:R-:W-:Y:S02]  /*01e0*/  IMAD R11, R3, UR5, R2 ;  /* 0x00000005030b7c24 */ /* 0x000fe4000f8e0202 */
[----:B--2---:R-:W-:-:S04]  /*01f0*/  IMAD.WIDE R8, R7, 0x4, R8 ;  /* 0x0000000407087825 */ /* 0x004fc800078e0208 */
[----:B-----5:R-:W-:-:S04]  /*0200*/  IMAD.WIDE R32, R11, 0x4, R32 ;  /* 0x000000040b207825 */ /* 0x020fc800078e0220 */
[----:B-1----:R-:W-:-:S04]  /*0210*/  IMAD.WIDE R28, R13, 0x4, R28 ;  /* 0x000000040d1c7825 */ /* 0x002fc800078e021c */
[----:B------:R-:W-:-:S07]  /*0220*/  IMAD.WIDE R6, R5, 0x4, R32 ;  /* 0x0000000405067825 */ /* 0x000fce00078e0220 */
.L_x_2:
[----:B------:R-:W-:Y:S02]  /*0230*/  USHF.L.U32 UR4, UR8, 0x2, URZ ;  /* 0x0000000208047899 */ /* 0x000fe400080006ff */
[----:B------:R-:W-:Y:S01]  /*0240*/  MOV R13, UR8 ;  /* 0x00000008000d7c02 */ /* 0x000fe20008000f00 */
[----:B------:R-:W2:Y:S01]  /*0250*/  LDG.E R16, desc[UR6][R32.64] ;  /* 0x0000000620107981 */ /* 0x000ea2000c1e1900 */
[----:B------:R-:W-:Y:S02]  /*0260*/  MOV R11, UR8 ;  /* 0x00000008000b7c02 */ /* 0x000fe40008000f00 */
[----:B------:R-:W-:-:S05]  /*0270*/  MOV R15, UR4 ;  /* 0x00000004000f7c02 */ /* 0x000fca0008000f00 */
[----:B------:R-:W-:-:S04]  /*0280*/  IMAD.WIDE R14, R15, 0x4, R32 ;  /* 0x000000040f0e7825 */ /* 0x000fc800078e0220 */
[----:B------:R-:W-:Y:S02]  /*0290*/  IMAD.WIDE R12, R13, 0x10, R14 ;  /* 0x000000100d0c7825 */ /* 0x000fe400078e020e */
[----:B------:R-:W3:Y:S02]  /*02a0*/  LDG.E R14, desc[UR6][R14.64] ;  /* 0x000000060e0e7981 */ /* 0x000ee4000c1e1900 */
[----:B------:R-:W-:Y:S02]  /*02b0*/  IMAD.WIDE R10, R11, 0x10, R12 ;  /* 0x000000100b0a7825 */ /* 0x000fe400078e020c */
[----:B------:R-:W4:Y:S04]  /*02c0*/  LDG.E R12, desc[UR6][R12.64] ;  /* 0x000000060c0c7981 */ /* 0x000f28000c1e1900 */
[----:B------:R-:W5:Y:S01]  /*02d0*/  LDG.E R18, desc[UR6][R10.64] ;  /* 0x000000060a127981 */ /* 0x000f62000c1e1900 */
[----:B------:R-:W0:Y:S01]  /*02e0*/  S2R R2, SR_CgaCtaId ;  /* 0x0000000000027919 */ /* 0x000e220000008800 */
[----:B------:R-:W-:Y:S01]  /*02f0*/  MOV R5, 0x400 ;  /* 0x0000040000057802 */ /* 0x000fe20000000f00 */
[----:B------:R-:W-:Y:S05]  /*0300*/  WARPSYNC.ALL ;  /* 0x0000000000007948 */ /* 0x000fea0003800000 */
[----:B0-----:R-:W-:-:S04]  /*0310*/  LEA R5, R2, R5, 0x18 ;  /* 0x0000000502057211 */ /* 0x001fc800078ec0ff */
[----:B------:R-:W-:-:S04]  /*0320*/  LEA R2, R0, R5, 0x2 ;  /* 0x0000000500027211 */ /* 0x000fc800078e10ff */
[----:B------:R-:W-:Y:S02]  /*0330*/  LEA R17, R3, R2, 0x6 ;  /* 0x0000000203117211 */ /* 0x000fe400078e30ff */
[----:B------:R-:W0:Y:S03]  /*0340*/  LDC R2, c[0x0][0x388] ;  /* 0x0000e200ff027b82 */ /* 0x000e260000000800 */
[----:B--2---:R-:W-:Y:S04]  /*0350*/  STS [R17], R16 ;  /* 0x0000001011007388 */ /* 0x004fe80000000800 */
[----:B---3--:R-:W-:Y:S04]  /*0360*/  STS [R17+0x100], R14 ;  /* 0x0001000e11007388 */ /* 0x008fe80000000800 */
[----:B----4-:R-:W-:Y:S04]  /*0370*/  STS [R17+0x200], R12 ;  /* 0x0002000c11007388 */ /* 0x010fe80000000800 */
[----:B-----5:R-:W-:Y:S01]  /*0380*/  STS [R17+0x300], R18 ;  /* 0x0003001211007388 */ /* 0x020fe20000000800 */
[----:B------:R-:W-:Y:S06]  /*0390*/  BAR.SYNC.DEFER_BLOCKING 0x0 ;  /* 0x0000000000007b1d */ /* 0x000fec0000010000 */
[----:B------:R0:W2:Y:S04]  /*03a0*/  LDG.E R24, desc[UR6][R8.64] ;  /* 0x0000000608187981 */ /* 0x0000a8000c1e1900 */
[----:B------:R-:W2:Y:S04]  /*03b0*/  LDS.128 R20, [R5] ;  /* 0x0000000005147984 */ /* 0x000ea80000000c00 */
[----:B------:R-:W1:Y:S01]  /*03c0*/  LDS.128 R16, [R5+0x10] ;  /* 0x0000100005107984 */ /* 0x000e620000000c00 */
[----:B0-----:R-:W-:-:S03]  /*03d0*/  IMAD.WIDE R8, R2, 0x40, R8 ;  /* 0x0000004002087825 */ /* 0x001fc600078e0208 */
[----:B------:R-:W0:Y:S01]  /*03e0*/  LDS.128 R12, [R5+0x20] ;  /* 0x00002000050c7984 */ /* 0x000e220000000c00 */
[----:B------:R-:W-:-:S05]  /*03f0*/  IMAD.WIDE R32, R2, -0x3c, R8 ;  /* 0xffffffc402207825 */ /* 0x000fca00078e0208 */
[----:B------:R3:W4:Y:S02]  /*0400*/  LDG.E R31, desc[UR6][R32.64] ;  /* 0x00000006201f7981 */ /* 0x000724000c1e1900 */
[----:B---3--:R-:W-:-:S05]  /*0410*/  IMAD.WIDE R32, R2, 0x4, R32 ;  /* 0x0000000402207825 */ /* 0x008fca00078e0220 */
[----:B------:R-:W3:Y:S01]  /*0420*/  LDG.E R30, desc[UR6][R32.64] ;  /* 0x00000006201e7981 */ /* 0x000ee2000c1e1900 */
[----:B------:R-:W-:-:S05]  /*0430*/  IMAD.WIDE R26, R2, 0x4, R32 ;  /* 0x00000004021a7825 */ /* 0x000fca00078e0220 */
[----:B------:R-:W5:Y:S01]  /*0440*/  LDG.E R35, desc[UR6][R26.64] ;  /* 0x000000061a237981 */ /* 0x000f62000c1e1900 */
[----:B------:R-:W-:-:S05]  /*0450*/  IMAD.WIDE R52, R2, 0x4, R26 ;  /* 0x0000000402347825 */ /* 0x000fca00078e021a */
[----:B------:R1:W5:Y:S02]  /*0460*/  LDG.E R34, desc[UR6][R52.64] ;  /* 0x0000000634227981 */ /* 0x000364000c1e1900 */
[----:B-1----:R-:W-:-:S04]  /*0470*/  IMAD.WIDE R52, R2, 0x4, R52 ;  /* 0x0000000402347825 */ /* 0x002fc800078e0234 */
[C---:B--2---:R-:W-:Y:S01]  /*0480*/  FADD R20, R24.reuse, R20 ;  /* 0x0000001418147221 */ /* 0x044fe20000000000 */
[----:B------:R-:W-:-:S04]  /*0490*/  FADD R21, R24, R21 ;  /* 0x0000001518157221 */ /* 0x000fc80000000000 */
[----:B------:R-:W-:Y:S01]  /*04a0*/  FMNMX R37, R20, R37, PT ;  /* 0x0000002514257209 */ /* 0x000fe20003800000 */
[C---:B------:R-:W-:Y:S01]  /*04b0*/  FADD R20, R24.reuse, R23 ;  /* 0x0000001718147221 */ /* 0x040fe20000000000 */
[C---:B------:R-:W-:Y:S01]  /*04c0*/  FADD R33, R24.reuse, R22 ;  /* 0x0000001618217221 */ /* 0x040fe20000000000 */
[----:B------:R-:W-:Y:S01]  /*04d0*/  FMNMX R50, R21, R48, PT ;  /* 0x0000003015327209 */ /* 0x000fe20003800000 */
[----:B------:R-:W-:Y:S02]  /*04e0*/  FADD R16, R24, R16 ;  /* 0x0000001018107221 */ /* 0x000fe40000000000 */
[----:B------:R-:W-:Y:S01]  /*04f0*/  FMNMX R49, R20, R49, PT ;  /* 0x0000003114317209 */ /* 0x000fe20003800000 */
[C---:B------:R-:W-:Y:S01]  /*0500*/  FADD R17, R24.reuse, R17 ;  /* 0x0000001118117221 */ /* 0x040fe20000000000 */
[----:B------:R-:W1:Y:S01]  /*0510*/  LDS.128 R20, [R5+0x30] ;  /* 0x0000300005147984 */ /* 0x000e620000000c00 */
[----:B------:R-:W-:Y:S01]  /*0520*/  FADD R18, R24, R18 ;  /* 0x0000001218127221 */ /* 0x000fe20000000000 */
[----:B------:R-:W-:Y:S01]  /*0530*/  FMNMX R48, R16, R25, PT ;  /* 0x0000001910307209 */ /* 0x000fe20003800000 */
[----:B------:R-:W-:Y:S01]  /*0540*/  FADD R26, R24, R19 ;  /* 0x00000013181a7221 */ /* 0x000fe20000000000 */
[----:B------:R-:W-:-:S02]  /*0550*/  FMNMX R40, R17, R40, PT ;  /* 0x0000002811287209 */ /* 0x000fc40003800000 */
[----:B------:R-:W-:Y:S02]  /*0560*/  FMNMX R45, R18, R45, PT ;  /* 0x0000002d122d7209 */ /* 0x000fe40003800000 */
[----:B------:R-:W4:Y:S01]  /*0570*/  LDS.128 R16, [R5+0x40] ;  /* 0x0000400005107984 */ /* 0x000f220000000c00 */
[C---:B0-----:R-:W-:Y:S01]  /*0580*/  FADD R25, R24.reuse, R12 ;  /* 0x0000000c18197221 */ /* 0x041fe20000000000 */
[C---:B------:R-:W-:Y:S01]  /*0590*/  FADD R12, R24.reuse, R13 ;  /* 0x0000000d180c7221 */ /* 0x040fe20000000000 */
[----:B------:R-:W-:Y:S01]  /*05a0*/  FADD R13, R24, R14 ;  /* 0x0000000e180d7221 */ /* 0x000fe20000000000 */
[----:B------:R-:W-:Y:S01]  /*05b0*/  FMNMX R47, R26, R47, PT ;  /* 0x0000002f1a2f7209 */ /* 0x000fe20003800000 */
[----:B------:R-:W-:Y:S02]  /*05c0*/  FADD R26, R24, R15 ;  /* 0x0000000f181a7221 */ /* 0x000fe40000000000 */
[----:B------:R-:W-:Y:S02]  /*05d0*/  FMNMX R39, R12, R39, PT ;  /* 0x000000270c277209 */ /* 0x000fe40003800000 */
[----:B------:R-:W-:-:S02]  /*05e0*/  FMNMX R44, R13, R44, PT ;  /* 0x0000002c0d2c7209 */ /* 0x000fc40003800000 */
[----:B------:R-:W0:Y:S01]  /*05f0*/  LDS.128 R12, [R5+0x50] ;  /* 0x00005000050c7984 */ /* 0x000e220000000c00 */
[----:B------:R-:W-:-:S03]  /*0600*/  FMNMX R46, R33, R46, PT ;  /* 0x0000002e212e7209 */ /* 0x000fc60003800000 */
[----:B------:R2:W5:Y:S01]  /*0610*/  LDG.E R33, desc[UR6][R52.64] ;  /* 0x0000000634217981 */ /* 0x000562000c1e1900 */
[----:B------:R-:W-:Y:S02]  /*0620*/  FMNMX R38, R25, R38, PT ;  /* 0x0000002619267209 */ /* 0x000fe40003800000 */
[----:B------:R-:W-:Y:S01]  /*0630*/  FMNMX R43, R26, R43, PT ;  /* 0x0000002b1a2b7209 */ /* 0x000fe20003800000 */
[C---:B-1----:R-:W-:Y:S01]  /*0640*/  FADD R25, R24.reuse, R20 ;  /* 0x0000001418197221 */ /* 0x042fe20000000000 */
[C---:B------:R-:W-:Y:S01]  /*0650*/  FADD R20, R24.reuse, R21 ;  /* 0x0000001518147221 */ /* 0x040fe20000000000 */
[C---:B------:R-:W-:Y:S01]  /*0660*/  FADD R22, R24.reuse, R22 ;  /* 0x0000001618167221 */ /* 0x040fe20000000000 */
[----:B------:R-:W-:Y:S02]  /*0670*/  FADD R23, R24, R23 ;  /* 0x0000001718177221 */ /* 0x000fe40000000000 */
[----:B------:R-:W-:Y:S02]  /*0680*/  FMNMX R42, R25, R42, PT ;  /* 0x0000002a192a7209 */ /* 0x000fe40003800000 */
[----:B------:R-:W1:Y:S01]  /*0690*/  LDS.128 R24, [R5+0x60] ;  /* 0x0000600005187984 */ /* 0x000e620000000c00 */
[----:B----4-:R-:W-:Y:S01]  /*06a0*/  FADD R21, R31, R18 ;  /* 0x000000121f157221 */ /* 0x010fe20000000000 */
[----:B------:R-:W-:-:S02]  /*06b0*/  FMNMX R41, R20, R41, PT ;  /* 0x0000002914297209 */ /* 0x000fc40003800000 */
[----:B------:R-:W-:Y:S02]  /*06c0*/  FMNMX R51, R22, R51, PT ;  /* 0x0000003316337209 */ /* 0x000fe40003800000 */
[----:B------:R-:W-:Y:S02]  /*06d0*/  FMNMX R36, R23, R36, PT ;  /* 0x0000002417247209 */ /* 0x000fe40003800000 */
[----:B------:R-:W-:Y:S01]  /*06e0*/  FMNMX R46, R46, R21, PT ;  /* 0x000000152e2e7209 */ /* 0x000fe20003800000 */
[C---:B------:R-:W-:Y:S01]  /*06f0*/  FADD R16, R31.reuse, R16 ;  /* 0x000000101f107221 */ /* 0x040fe20000000000 */
[----:B------:R-:W4:Y:S01]  /*0700*/  LDS.128 R20, [R5+0x70] ;  /* 0x0000700005147984 */ /* 0x000f220000000c00 */
[----:B------:R-:W-:-:S03]  /*0710*/  FADD R17, R31, R17 ;  /* 0x000000111f117221 */ /* 0x000fc60000000000 */
[----:B------:R-:W-:Y:S01]  /*0720*/  FMNMX R37, R37, R16, PT ;  /* 0x0000001025257209 */ /* 0x000fe20003800000 */
[C---:B------:R-:W-:Y:S01]  /*0730*/  FADD R16, R31.reuse, R19 ;  /* 0x000000131f107221 */ /* 0x040fe20000000000 */
[----:B------:R-:W-:Y:S01]  /*0740*/  FMNMX R50, R50, R17, PT ;  /* 0x0000001132327209 */ /* 0x000fe20003800000 */
[----:B0-----:R-:W-:-:S03]  /*0750*/  FADD R17, R31, R12 ;  /* 0x0000000c1f117221 */ /* 0x001fc60000000000 */
[----:B------:R-:W-:Y:S02]  /*0760*/  FMNMX R49, R49, R16, PT ;  /* 0x0000001031317209 */ /* 0x000fe40003800000 */
[----:B------:R-:W-:Y:S02]  /*0770*/  FMNMX R48, R48, R17, PT ;  /* 0x0000001130307209 */ /* 0x000fe40003800000 */
[----:B------:R-:W3:Y:S01]  /*0780*/  LDS.128 R16, [R5+0x80] ;  /* 0x0000800005107984 */ /* 0x000ee20000000c00 */
[----:B--2---:R-:W-:-:S04]  /*0790*/  IMAD.WIDE R52, R2, 0x4, R52 ;  /* 0x0000000402347825 */ /* 0x004fc800078e0234 */
[C---:B------:R-:W-:Y:S01]  /*07a0*/  FADD R14, R31.reuse, R14 ;  /* 0x0000000e1f0e7221 */ /* 0x040fe20000000000 */
[----:B------:R0:W2:Y:S01]  /*07b0*/  LDG.E R32, desc[UR6][R52.64] ;  /* 0x0000000634207981 */ /* 0x0000a2000c1e1900 */
[----:B------:R-:W-:-:S03]  /*07c0*/  FADD R13, R31, R13 ;  /* 0x0000000d1f0d7221 */ /* 0x000fc60000000000 */
[----:B------:R-:W-:Y:S01]  /*07d0*/  FMNMX R45, R45, R14, PT ;  /* 0x0000000e2d2d7209 */ /* 0x000fe20003800000 */
[C---:B------:R-:W-:Y:S01]  /*07e0*/  FADD R12, R31.reuse, R15 ;  /* 0x0000000f1f0c7221 */ /* 0x040fe20000000000 */
[----:B------:R-:W-:Y:S01]  /*07f0*/  FMNMX R40, R40, R13, PT ;  /* 0x0000000d28287209 */ /* 0x000fe20003800000 */
[C---:B-1----:R-:W-:Y:S01]  /*0800*/  FADD R14, R31.reuse, R25 ;  /* 0x000000191f0e7221 */ /* 0x042fe20000000000 */
[C---:B------:R-:W-:Y:S01]  /*0810*/  FADD R25, R31.reuse, R26 ;  /* 0x0000001a1f197221 */ /* 0x040fe20000000000 */
[----:B------:R-:W-:Y:S01]  /*0820*/  FADD R13, R31, R24 ;  /* 0x000000181f0d7221 */ /* 0x000fe20000000000 */
[----:B------:R-:W-:Y:S02]  /*0830*/  FMNMX R47, R47, R12, PT ;  /* 0x0000000c2f2f7209 */ /* 0x000fe40003800000 */
[----:B------:R-:W-:Y:S02]  /*0840*/  FMNMX R39, R39, R14, PT ;  /* 0x0000000e27277209 */ /* 0x000fe40003800000 */
[----:B------:R-:W-:-:S02]  /*0850*/  FMNMX R44, R44, R25, PT ;  /* 0x000000192c2c7209 */ /* 0x000fc40003800000 */
[----:B------:R-:W-:Y:S01]  /*0860*/  FMNMX R38, R38, R13, PT ;  /* 0x0000000d26267209 */ /* 0x000fe20003800000 */
[C---:B----4-:R-:W-:Y:S01]  /*0870*/  FADD R25, R31.reuse, R20 ;  /* 0x000000141f197221 */ /* 0x050fe20000000000 */
[----:B------:R-:W1:Y:S01]  /*0880*/  LDS.128 R12, [R5+0x90] ;  /* 0x00009000050c7984 */ /* 0x000e620000000c00 */
[C---:B------:R-:W-:Y:S01]  /*0890*/  FADD R20, R31.reuse, R21 ;  /* 0x000000151f147221 */ /* 0x040fe20000000000 */
[C---:B------:R-:W-:Y:S01]  /*08a0*/  FADD R22, R31.reuse, R22 ;  /* 0x000000161f167221 */ /* 0x040fe20000000000 */
[C---:B------:R-:W-:Y:S01]  /*08b0*/  FADD R24, R31.reuse, R27 ;  /* 0x0000001b1f187221 */ /* 0x040fe20000000000 */
[----:B------:R-:W-:Y:S02]  /*08c0*/  FADD R31, R31, R23 ;  /* 0x000000171f1f7221 */ /* 0x000fe40000000000 */
[----:B------:R-:W-:Y:S02]  /*08d0*/  FMNMX R41, R41, R20, PT ;  /* 0x0000001429297209 */ /* 0x000fe40003800000 */
[----:B------:R-:W-:-:S02]  /*08e0*/  FMNMX R27, R51, R22, PT ;  /* 0x00000016331b7209 */ /* 0x000fc40003800000 */
[----:B------:R-:W4:Y:S01]  /*08f0*/  LDS.128 R20, [R5+0xa0] ;  /* 0x0000a00005147984 */ /* 0x000f220000000c00 */
[C---:B---3--:R-:W-:Y:S01]  /*0900*/  FADD R16, R30.reuse, R16 ;  /* 0x000000101e107221 */ /* 0x048fe20000000000 */
[C---:B------:R-:W-:Y:S01]  /*0910*/  FADD R17, R30.reuse, R17 ;  /* 0x000000111e117221 */ /* 0x040fe20000000000 */
[----:B------:R-:W-:Y:S01]  /*0920*/  FMNMX R43, R43, R24, PT ;  /* 0x000000182b2b7209 */ /* 0x000fe20003800000 */
[----:B------:R-:W-:Y:S01]  /*0930*/  FADD R26, R30, R19 ;  /* 0x000000131e1a7221 */ /* 0x000fe20000000000 */
[----:B------:R-:W-:Y:S01]  /*0940*/  FMNMX R42, R42, R25, PT ;  /* 0x000000192a2a7209 */ /* 0x000fe20003800000 */
[----:B------:R-:W-:Y:S01]  /*0950*/  FADD R25, R30, R18 ;  /* 0x000000121e197221 */ /* 0x000fe20000000000 */
[----:B------:R-:W-:Y:S02]  /*0960*/  FMNMX R37, R37, R16, PT ;  /* 0x0000001025257209 */ /* 0x000fe40003800000 */
[----:B------:R-:W-:Y:S02]  /*0970*/  FMNMX R24, R50, R17, PT ;  /* 0x0000001132187209 */ /* 0x000fe40003800000 */
[----:B------:R-:W3:Y:S01]  /*0980*/  LDS.128 R16, [R5+0xb0] ;  /* 0x0000b00005107984 */ /* 0x000ee20000000c00 */
[----:B------:R-:W-:-:S02]  /*0990*/  FMNMX R36, R36, R31, PT ;  /* 0x0000001f24247209 */ /* 0x000fc40003800000 */
[----:B------:R-:W-:Y:S02]  /*09a0*/  FMNMX R46, R46, R25, PT ;  /* 0x000000192e2e7209 */ /* 0x000fe40003800000 */
[----:B------:R-:W-:Y:S01]  /*09b0*/  FMNMX R25, R49, R26, PT ;  /* 0x0000001a31197209 */ /* 0x000fe20003800000 */
[C---:B-1----:R-:W-:Y:S01]  /*09c0*/  FADD R31, R30.reuse, R12 ;  /* 0x0000000c1e1f7221 */ /* 0x042fe20000000000 */
[----:B------:R-:W-:-:S04]  /*09d0*/  FADD R13, R30, R13 ;  /* 0x0000000d1e0d7221 */ /* 0x000fc80000000000 */
[----:B------:R-:W-:Y:S01]  /*09e0*/  FMNMX R26, R48, R31, PT ;  /* 0x0000001f301a7209 */ /* 0x000fe20003800000 */
[C---:B------:R-:W-:Y:S01]  /*09f0*/  FADD R14, R30.reuse, R14 ;  /* 0x0000000e1e0e7221 */ /* 0x040fe20000000000 */
[----:B----4-:R-:W-:Y:S01]  /*0a00*/  FADD R31, R30, R20 ;  /* 0x000000141e1f7221 */ /* 0x010fe20000000000 */
[----:B------:R-:W-:Y:S01]  /*0a10*/  FMNMX R40, R40, R13, PT ;  /* 0x0000000d28287209 */ /* 0x000fe20003800000 */
[----:B------:R-:W-:-:S03]  /*0a20*/  FADD R48, R30, R15 ;  /* 0x0000000f1e307221 */ /* 0x000fc60000000000 */
[----:B------:R-:W-:Y:S01]  /*0a30*/  FMNMX R38, R38, R31, PT ;  /* 0x0000001f26267209 */ /* 0x000fe20003800000 */
[C---:B------:R-:W-:Y:S01]  /*0a40*/  FADD R31, R30.reuse, R22 ;  /* 0x000000161e1f7221 */ /* 0x040fe20000000000 */
[----:B------:R-:W-:Y:S01]  /*0a50*/  FMNMX R45, R45, R14, PT ;  /* 0x0000000e2d2d7209 */ /* 0x000fe20003800000 */
[----:B------:R-:W-:Y:S01]  /*0a60*/  FADD R20, R30, R21 ;  /* 0x000000151e147221 */ /* 0x000fe20000000000 */
[----:B------:R-:W5:Y:S02]  /*0a70*/  LDS.128 R12, [R5+0xc0] ;  /* 0x0000c000050c7984 */ /* 0x000f640000000c00 */
[----:B------:R-:W-:Y:S01]  /*0a80*/  FMNMX R44, R44, R31, PT ;  /* 0x0000001f2c2c7209 */ /* 0x000fe20003800000 */
[----:B0-----:R-:W-:-:S04]  /*0a90*/  IMAD.WIDE R52, R2, 0x4, R52 ;  /* 0x0000000402347825 */ /* 0x001fc800078e0234 */
[C---:B---3--:R-:W-:Y:S01]  /*0aa0*/  FADD R31, R30.reuse, R16 ;  /* 0x000000101e1f7221 */ /* 0x048fe20000000000 */
[----:B------:R-:W-:Y:S01]  /*0ab0*/  FMNMX R47, R47, R48, PT ;  /* 0x000000302f2f7209 */ /* 0x000fe20003800000 */
[----:B------:R-:W-:Y:S01]  /*0ac0*/  FADD R48, R30, R23 ;  /* 0x000000171e307221 */ /* 0x000fe20000000000 */
[----:B------:R-:W-:Y:S02]  /*0ad0*/  FMNMX R39, R39, R20, PT ;  /* 0x0000001427277209 */ /* 0x000fe40003800000 */
[----:B------:R-:W0:Y:S01]  /*0ae0*/  LDS.128 R20, [R5+0xd0] ;  /* 0x0000d00005147984 */ /* 0x000e220000000c00 */
[----:B------:R-:W-:-:S03]  /*0af0*/  FMNMX R42, R42, R31, PT ;  /* 0x0000001f2a2a7209 */ /* 0x000fc60003800000 */
[----:B------:R1:W3:Y:S01]  /*0b00*/  LDG.E R31, desc[UR6][R52.64] ;  /* 0x00000006341f7981 */ /* 0x0002e2000c1e1900 */
[C---:B------:R-:W-:Y:S01]  /*0b10*/  FADD R16, R30.reuse, R17 ;  /* 0x000000111e107221 */ /* 0x040fe20000000000 */
[C---:B------:R-:W-:Y:S01]  /*0b20*/  FADD R49, R30.reuse, R19 ;  /* 0x000000131e317221 */ /* 0x040fe20000000000 */
[----:B------:R-:W-:Y:S01]  /*0b30*/  FMNMX R43, R43, R48, PT ;  /* 0x000000302b2b7209 */ /* 0x000fe20003800000 */
[----:B------:R-:W-:Y:S02]  /*0b40*/  FADD R48, R30, R18 ;  /* 0x000000121e307221 */ /* 0x000fe40000000000 */
[----:B------:R-:W-:Y:S02]  /*0b50*/  FMNMX R41, R41, R16, PT ;  /* 0x0000001029297209 */ /* 0x000fe40003800000 */
[----:B------:R-:W4:Y:S01]  /*0b60*/  LDS.128 R16, [R5+0xe0] ;  /* 0x0000e00005107984 */ /* 0x000f220000000c00 */
[----:B------:R-:W-:Y:S02]  /*0b70*/  FMNMX R36, R36, R49, PT ;  /* 0x0000003124247209 */ /* 0x000fe40003800000 */
[----:B------:R-:W-:Y:S01]  /*0b80*/  FMNMX R27, R27, R48, PT ;  /* 0x000000301b1b7209 */ /* 0x000fe20003800000 */
[C---:B-----5:R-:W-:Y:S01]  /*0b90*/  FADD R12, R35.reuse, R12 ;  /* 0x0000000c230c7221 */ /* 0x060fe20000000000 */
[C---:B------:R-:W-:Y:S01]  /*0ba0*/  FADD R13, R35.reuse, R13 ;  /* 0x0000000d230d7221 */ /* 0x040fe20000000000 */
[C---:B------:R-:W-:Y:S01]  /*0bb0*/  FADD R49, R35.reuse, R14 ;  /* 0x0000000e23317221 */ /* 0x040fe20000000000 */
[----:B------:R-:W-:-:S02]  /*0bc0*/  FADD R30, R35, R15 ;  /* 0x0000000f231e7221 */ /* 0x000fc40000000000 */
[----:B------:R-:W-:Y:S02]  /*0bd0*/  FMNMX R37, R37, R12, PT ;  /* 0x0000000c25257209 */ /* 0x000fe40003800000 */
[----:B------:R-:W-:Y:S02]  /*0be0*/  FMNMX R48, R24, R13, PT ;  /* 0x0000000d18307209 */ /* 0x000fe40003800000 */
[----:B------:R-:W-:Y:S01]  /*0bf0*/  FMNMX R24, R46, R49, PT ;  /* 0x000000312e187209 */ /* 0x000fe20003800000 */
[----:B------:R-:W5:Y:S01]  /*0c00*/  LDS.128 R12, [R5+0xf0] ;  /* 0x0000f000050c7984 */ /* 0x000f620000000c00 */
[C---:B0-----:R-:W-:Y:S01]  /*0c10*/  FADD R49, R35.reuse, R20 ;  /* 0x0000001423317221 */ /* 0x041fe20000000000 */
[C---:B------:R-:W-:Y:S01]  /*0c20*/  FADD R21, R35.reuse, R21 ;  /* 0x0000001523157221 */ /* 0x040fe20000000000 */
[C---:B------:R-:W-:Y:S01]  /*0c30*/  FADD R22, R35.reuse, R22 ;  /* 0x0000001623167221 */ /* 0x040fe20000000000 */
[----:B------:R-:W-:-:S03]  /*0c40*/  FADD R20, R35, R23 ;  /* 0x0000001723147221 */ /* 0x000fc60000000000 */
[----:B------:R-:W-:Y:S02]  /*0c50*/  FMNMX R40, R40, R21, PT ;  /* 0x0000001528287209 */ /* 0x000fe40003800000 */
[----:B------:R-:W-:Y:S02]  /*0c60*/  FMNMX R45, R45, R22, PT ;  /* 0x000000162d2d7209 */ /* 0x000fe40003800000 */
[----:B------:R-:W-:Y:S02]  /*0c70*/  FMNMX R47, R47, R20, PT ;  /* 0x000000142f2f7209 */ /* 0x000fe40003800000 */
[----:B------:R-:W0:Y:S01]  /*0c80*/  LDS.128 R20, [R5+0x100] ;  /* 0x0001000005147984 */ /* 0x000e220000000c00 */
[----:B-1----:R-:W-:Y:S01]  /*0c90*/  IMAD.WIDE R52, R2, 0x4, R52 ;  /* 0x0000000402347825 */ /* 0x002fe200078e0234 */
[----:B------:R-:W-:-:S04]  /*0ca0*/  FMNMX R25, R25, R30, PT ;  /* 0x0000001e19197209 */ /* 0x000fc80003800000 */
[----:B------:R1:W3:Y:S01]  /*0cb0*/  LDG.E R30, desc[UR6][R52.64] ;  /* 0x00000006341e7981 */ /* 0x0002e2000c1e1900 */
[----:B------:R-:W-:Y:S01]  /*0cc0*/  FMNMX R26, R26, R49, PT ;  /* 0x000000311a1a7209 */ /* 0x000fe20003800000 */
[C---:B----4-:R-:W-:Y:S01]  /*0cd0*/  FADD R49, R35.reuse, R16 ;  /* 0x0000001023317221 */ /* 0x050fe20000000000 */
[C---:B------:R-:W-:Y:S01]  /*0ce0*/  FADD R16, R35.reuse, R17 ;  /* 0x0000001123107221 */ /* 0x040fe20000000000 */
[C---:B------:R-:W-:Y:S01]  /*0cf0*/  FADD R17, R35.reuse, R18 ;  /* 0x0000001223117221 */ /* 0x040fe20000000000 */
[----:B------:R-:W-:Y:S02]  /*0d00*/  FADD R18, R35, R19 ;  /* 0x0000001323127221 */ /* 0x000fe40000000000 */
[----:B------:R-:W-:Y:S02]  /*0d10*/  FMNMX R38, R38, R49, PT ;  /* 0x0000003126267209 */ /* 0x000fe40003800000 */
[----:B------:R-:W-:Y:S02]  /*0d20*/  FMNMX R39, R39, R16, PT ;  /* 0x0000001027277209 */ /* 0x000fe40003800000 */
[----:B------:R-:W-:-:S02]  /*0d30*/  FMNMX R44, R44, R17, PT ;  /* 0x000000112c2c7209 */ /* 0x000fc40003800000 */
[----:B------:R-:W-:Y:S02]  /*0d40*/  FMNMX R43, R43, R18, PT ;  /* 0x000000122b2b7209 */ /* 0x000fe40003800000 */
[----:B------:R-:W4:Y:S01]  /*0d50*/  LDS.128 R16, [R5+0x110] ;  /* 0x0001100005107984 */ /* 0x000f220000000c00 */
[C---:B-----5:R-:W-:Y:S01]  /*0d60*/  FADD R49, R35.reuse, R12 ;  /* 0x0000000c23317221 */ /* 0x060fe20000000000 */
[C---:B------:R-:W-:Y:S01]  /*0d70*/  FADD R12, R35.reuse, R13 ;  /* 0x0000000d230c7221 */ /* 0x040fe20000000000 */
[C---:B------:R-:W-:Y:S01]  /*0d80*/  FADD R46, R35.reuse, R14 ;  /* 0x0000000e232e7221 */ /* 0x040fe20000000000 */
[----:B------:R-:W-:-:S03]  /*0d90*/  FADD R35, R35, R15 ;  /* 0x0000000f23237221 */ /* 0x000fc60000000000 */
[----:B------:R-:W-:Y:S02]  /*0da0*/  FMNMX R41, R41, R12, PT ;  /* 0x0000000c29297209 */ /* 0x000fe40003800000 */
[----:B------:R-:W5:Y:S01]  /*0db0*/  LDS.128 R12, [R5+0x120] ;  /* 0x00012000050c7984 */ /* 0x000f620000000c00 */
[----:B------:R-:W-:Y:S01]  /*0dc0*/  FMNMX R36, R36, R35, PT ;  /* 0x0000002324247209 */ /* 0x000fe20003800000 */
[C---:B0-----:R-:W-:Y:S01]  /*0dd0*/  FADD R20, R34.reuse, R20 ;  /* 0x0000001422147221 */ /* 0x041fe20000000000 */
[C---:B------:R-:W-:Y:S01]  /*0de0*/  FADD R21, R34.reuse, R21 ;  /* 0x0000001522157221 */ /* 0x040fe20000000000 */
[C---:B------:R-:W-:Y:S01]  /*0df0*/  FADD R35, R34.reuse, R22 ;  /* 0x0000001622237221 */ /* 0x040fe20000000000 */
[----:B------:R-:W-:Y:S02]  /*0e00*/  FADD R50, R34, R23 ;  /* 0x0000001722327221 */ /* 0x000fe40000000000 */
[----:B------:R-:W-:Y:S02]  /*0e10*/  FMNMX R37, R37, R20, PT ;  /* 0x0000001425257209 */ /* 0x000fe40003800000 */
[----:B------:R-:W-:-:S02]  /*0e20*/  FMNMX R48, R48, R21, PT ;  /* 0x0000001530307209 */ /* 0x000fc40003800000 */
[----:B------:R-:W0:Y:S01]  /*0e30*/  LDS.128 R20, [R5+0x130] ;  /* 0x0001300005147984 */ /* 0x000e220000000c00 */
[----:B------:R-:W-:Y:S02]  /*0e40*/  FMNMX R42, R42, R49, PT ;  /* 0x000000312a2a7209 */ /* 0x000fe40003800000 */
[----:B------:R-:W-:Y:S02]  /*0e50*/  FMNMX R27, R27, R46, PT ;  /* 0x0000002e1b1b7209 */ /* 0x000fe40003800000 */
[----:B------:R-:W-:Y:S02]  /*0e60*/  FMNMX R49, R25, R50, PT ;  /* 0x0000003219317209 */ /* 0x000fe40003800000 */
[----:B------:R-:W-:Y:S01]  /*0e70*/  FMNMX R46, R24, R35, PT ;  /* 0x00000023182e7209 */ /* 0x000fe20003800000 */
[C---:B----4-:R-:W-:Y:S01]  /*0e80*/  FADD R17, R34.reuse, R17 ;  /* 0x0000001122117221 */ /* 0x050fe20000000000 */
[C---:B------:R-:W-:Y:S01]  /*0e90*/  FADD R18, R34.reuse, R18 ;  /* 0x0000001222127221 */ /* 0x040fe20000000000 */
[C---:B------:R-:W-:Y:S01]  /*0ea0*/  FADD R51, R34.reuse, R16 ;  /* 0x0000001022337221 */ /* 0x040fe20000000000 */
[----:B------:R-:W-:-:S02]  /*0eb0*/  FADD R24, R34, R19 ;  /* 0x0000001322187221 */ /* 0x000fc40000000000 */
[----:B------:R-:W-:Y:S02]  /*0ec0*/  FMNMX R40, R40, R17, PT ;  /* 0x0000001128287209 */ /* 0x000fe40003800000 */
[----:B------:R-:W-:Y:S02]  /*0ed0*/  FMNMX R45, R45, R18, PT ;  /* 0x000000122d2d7209 */ /* 0x000fe40003800000 */
[----:B------:R-:W4:Y:S01]  /*0ee0*/  LDS.128 R16, [R5+0x140] ;  /* 0x0001400005107984 */ /* 0x000f220000000c00 */
[C---:B-----5:R-:W-:Y:S01]  /*0ef0*/  FADD R25, R34.reuse, R12 ;  /* 0x0000000c22197221 */ /* 0x060fe20000000000 */
[C---:B------:R-:W-:Y:S01]  /*0f00*/  FADD R12, R34.reuse, R13 ;  /* 0x0000000d220c7221 */ /* 0x040fe20000000000 */
[C---:B------:R-:W-:Y:S01]  /*0f10*/  FADD R13, R34.reuse, R14 ;  /* 0x0000000e220d7221 */ /* 0x040fe20000000000 */
[----:B------:R-:W-:Y:S01]  /*0f20*/  FADD R14, R34, R15 ;  /* 0x0000000f220e7221 */ /* 0x000fe20000000000 */
[----:B-1----:R-:W-:Y:S02]  /*0f30*/  IMAD.WIDE R52, R2, 0x4, R52 ;  /* 0x0000000402347825 */ /* 0x002fe400078e0234 */
[----:B------:R-:W-:-:S02]  /*0f40*/  FMNMX R39, R39, R12, PT ;  /* 0x0000000c27277209 */ /* 0x000fc40003800000 */
[----:B------:R-:W-:Y:S02]  /*0f50*/  FMNMX R44, R44, R13, PT ;  /* 0x0000000d2c2c7209 */ /* 0x000fe40003800000 */
[----:B------:R-:W-:Y:S02]  /*0f60*/  FMNMX R43, R43, R14, PT ;  /* 0x0000000e2b2b7209 */ /* 0x000fe40003800000 */
[----:B------:R-:W1:Y:S01]  /*0f70*/  LDS.128 R12, [R5+0x150] ;  /* 0x00015000050c7984 */ /* 0x000e620000000c00 */
[----:B0-----:R-:W-:Y:S01]  /*0f80*/  FADD R35, R34, R20 ;  /* 0x0000001422237221 */ /* 0x001fe20000000000 */
[----:B------:R-:W-:Y:S01]  /*0f90*/  FMNMX R38, R38, R25, PT ;  /* 0x0000001926267209 */ /* 0x000fe20003800000 */
[C---:B------:R-:W-:Y:S01]  /*0fa0*/  FADD R20, R34.reuse, R21 ;  /* 0x0000001522147221 */ /* 0x040fe20000000000 */
[C---:B------:R-:W-:Y:S01]  /*0fb0*/  FADD R22, R34.reuse, R22 ;  /* 0x0000001622167221 */ /* 0x040fe20000000000 */
[----:B------:R-:W-:Y:S01]  /*0fc0*/  FADD R25, R34, R23 ;  /* 0x0000001722197221 */ /* 0x000fe20000000000 */
[----:B------:R-:W-:-:S02]  /*0fd0*/  FMNMX R34, R42, R35, PT ;  /* 0x000000232a227209 */ /* 0x000fc40003800000 */
[----:B------:R0:W5:Y:S01]  /*0fe0*/  LDG.E R35, desc[UR6][R52.64] ;  /* 0x0000000634237981 */ /* 0x000162000c1e1900 */
[----:B------:R-:W-:Y:S02]  /*0ff0*/  FMNMX R42, R41, R20, PT ;  /* 0x00000014292a7209 */ /* 0x000fe40003800000 */
[----:B------:R-:W-:Y:S02]  /*1000*/  FMNMX R41, R27, R22, PT ;  /* 0x000000161b297209 */ /* 0x000fe40003800000 */
[----:B------:R-:W-:Y:S01]  /*1010*/  FMNMX R50, R26, R51, PT ;  /* 0x000000331a327209 */ /* 0x000fe20003800000 */
[----:B------:R-:W0:Y:S01]  /*1020*/  LDS.128 R20, [R5+0x160] ;  /* 0x0001600005147984 */ /* 0x000e220000000c00 */
[----:B------:R-:W-:Y:S02]  /*1030*/  FMNMX R47, R47, R24, PT ;  /* 0x000000182f2f7209 */ /* 0x000fe40003800000 */
[----:B------:R-:W-:Y:S02]  /*1040*/  FMNMX R36, R36, R25, PT ;  /* 0x0000001924247209 */ /* 0x000fe40003800000 */
[----:B------:R-:W0:Y:S01]  /*1050*/  LDS.128 R24, [R5+0x170] ;  /* 0x0001700005187984 */ /* 0x000e220000000c00 */
[----:B----4-:R-:W-:-:S05]  /*1060*/  FADD R16, R33, R16 ;  /* 0x0000001021107221 */ /* 0x010fca0000000000 */
[----:B------:R-:W-:Y:S01]  /*1070*/  FMNMX R37, R37, R16, PT ;  /* 0x0000001025257209 */ /* 0x000fe20003800000 */
[C---:B------:R-:W-:Y:S01]  /*1080*/  FADD R16, R33.reuse, R19 ;  /* 0x0000001321107221 */ /* 0x040fe20000000000 */
[C---:B------:R-:W-:Y:S01]  /*1090*/  FADD R17, R33.reuse, R17 ;  /* 0x0000001121117221 */ /* 0x040fe20000000000 */
[C---:B-1----:R-:W-:Y:S01]  /*10a0*/  FADD R19, R33.reuse, R12 ;  /* 0x0000000c21137221 */ /* 0x042fe20000000000 */
[C---:B------:R-:W-:Y:S01]  /*10b0*/  FADD R13, R33.reuse, R13 ;  /* 0x0000000d210d7221 */ /* 0x040fe20000000000 */
[C---:B------:R-:W-:Y:S01]  /*10c0*/  FADD R14, R33.reuse, R14 ;  /* 0x0000000e210e7221 */ /* 0x040fe20000000000 */
[----:B------:R-:W-:Y:S01]  /*10d0*/  FADD R12, R33, R15 ;  /* 0x0000000f210c7221 */ /* 0x000fe20000000000 */
[----:B------:R-:W-:Y:S02]  /*10e0*/  FMNMX R48, R48, R17, PT ;  /* 0x0000001130307209 */ /* 0x000fe40003800000 */
[----:B------:R-:W-:Y:S02]  /*10f0*/  FMNMX R40, R40, R13, PT ;  /* 0x0000000d28287209 */ /* 0x000fe40003800000 */
[----:B------:R-:W-:-:S02]  /*1100*/  FMNMX R45, R45, R14, PT ;  /* 0x0000000e2d2d7209 */ /* 0x000fc40003800000 */
[----:B------:R-:W-:Y:S02]  /*1110*/  FMNMX R47, R47, R12, PT ;  /* 0x0000000c2f2f7209 */ /* 0x000fe40003800000 */
[----:B------:R-:W2:Y:S01]  /*1120*/  LDS.128 R12, [R5+0x180] ;  /* 0x00018000050c7984 */ /* 0x000ea20000000c00 */
[----:B------:R-:W-:Y:S01]  /*1130*/  FADD R17, R33, R18 ;  /* 0x0000001221117221 */ /* 0x000fe20000000000 */
[----:B------:R-:W-:Y:S01]  /*1140*/  FMNMX R49, R49, R16, PT ;  /* 0x0000001031317209 */ /* 0x000fe20003800000 */
[C---:B0-----:R-:W-:Y:S01]  /*1150*/  FADD R16, R33.reuse, R21 ;  /* 0x0000001521107221 */ /* 0x041fe20000000000 */
[----:B------:R-:W-:Y:S02]  /*1160*/  IMAD.WIDE R52, R2, 0x4, R52 ;  /* 0x0000000402347825 */ /* 0x000fe400078e0234 */
[----:B------:R-:W-:Y:S02]  /*1170*/  FMNMX R46, R46, R17, PT ;  /* 0x000000112e2e7209 */ /* 0x000fe40003800000 */
[C---:B------:R-:W-:Y:S01]  /*1180*/  FADD R17, R33.reuse, R20 ;  /* 0x0000001421117221 */ /* 0x040fe20000000000 */
[C---:B------:R-:W-:Y:S01]  /*1190*/  FADD R21, R33.reuse, R24 ;  /* 0x0000001821157221 */ /* 0x040fe20000000000 */
[----:B------:R-:W-:-:S03]  /*11a0*/  FADD R18, R33, R23 ;  /* 0x0000001721127221 */ /* 0x000fc60000000000 */
[----:B------:R-:W-:Y:S02]  /*11b0*/  FMNMX R38, R38, R17, PT ;  /* 0x0000001126267209 */ /* 0x000fe40003800000 */
[----:B------:R-:W-:Y:S01]  /*11c0*/  FMNMX R24, R34, R21, PT ;  /* 0x0000001522187209 */ /* 0x000fe20003800000 */
[----:B------:R-:W-:Y:S01]  /*11d0*/  FADD R17, R33, R22 ;  /* 0x0000001621117221 */ /* 0x000fe20000000000 */
[----:B------:R0:W4:Y:S01]  /*11e0*/  LDG.E R34, desc[UR6][R52.64] ;  /* 0x0000000634227981 */ /* 0x000122000c1e1900 */
[----:B------:R-:W-:Y:S02]  /*11f0*/  FMNMX R50, R50, R19, PT ;  /* 0x0000001332327209 */ /* 0x000fe40003800000 */
[----:B------:R-:W-:Y:S01]  /*1200*/  FMNMX R39, R39, R16, PT ;  /* 0x0000001027277209 */ /* 0x000fe20003800000 */
[----:B------:R-:W-:Y:S01]  /*1210*/  LDS.128 R20, [R5+0x1a0] ;  /* 0x0001a00005147984 */ /* 0x000fe20000000c00 */
[----:B------:R-:W-:Y:S02]  /*1220*/  FMNMX R44, R44, R17, PT ;  /* 0x000000112c2c7209 */ /* 0x000fe40003800000 */
[----:B------:R-:W-:-:S02]  /*1230*/  FMNMX R43, R43, R18, PT ;  /* 0x000000122b2b7209 */ /* 0x000fc40003800000 */
[----:B------:R-:W1:Y:S01]  /*1240*/  LDS.128 R16, [R5+0x190] ;  /* 0x0001900005107984 */ /* 0x000e620000000c00 */
[C---:B------:R-:W-:Y:S01]  /*1250*/  FADD R25, R33.reuse, R25 ;  /* 0x0000001921197221 */ /* 0x040fe20000000000 */
[----:B------:R-:W-:-:S04]  /*1260*/  FADD R26, R33, R26 ;  /* 0x0000001a211a7221 */ /* 0x000fc80000000000 */
[----:B------:R-:W-:Y:S02]  /*1270*/  FMNMX R42, R42, R25, PT ;  /* 0x000000192a2a7209 */ /* 0x000fe40003800000 */
[----:B------:R-:W-:Y:S01]  /*1280*/  FMNMX R41, R41, R26, PT ;  /* 0x0000001a29297209 */ /* 0x000fe20003800000 */
[C---:B--2---:R-:W-:Y:S01]  /*1290*/  FADD R12, R32.reuse, R12 ;  /* 0x0000000c200c7221 */ /* 0x044fe20000000000 */
[C---:B------:R-:W-:Y:S01]  /*12a0*/  FADD R13, R32.reuse, R13 ;  /* 0x0000000d200d7221 */ /* 0x040fe20000000000 */
[C---:B------:R-:W-:Y:S01]  /*12b0*/  FADD R25, R32.reuse, R14 ;  /* 0x0000000e20197221 */ /* 0x040fe20000000000 */
[----:B------:R-:W-:Y:S02]  /*12c0*/  FADD R26, R32, R15 ;  /* 0x0000000f201a7221 */ /* 0x000fe40000000000 */
[----:B------:R-:W-:Y:S02]  /*12d0*/  FMNMX R37, R37, R12, PT ;  /* 0x0000000c25257209 */ /* 0x000fe40003800000 */
[----:B------:R-:W-:-:S02]  /*12e0*/  FMNMX R48, R48, R13, PT ;  /* 0x0000000d30307209 */ /* 0x000fc40003800000 */
[----:B------:R-:W2:Y:S01]  /*12f0*/  LDS.128 R12, [R5+0x1b0] ;  /* 0x0001b000050c7984 */ /* 0x000ea20000000c00 */
[----:B------:R-:W-:-:S05]  /*1300*/  FADD R27, R33, R27 ;  /* 0x0000001b211b7221 */ /* 0x000fca0000000000 */
[----:B------:R-:W-:Y:S02]  /*1310*/  FMNMX R36, R36, R27, PT ;  /* 0x0000001b24247209 */ /* 0x000fe40003800000 */
[----:B------:R-:W-:Y:S01]  /*1320*/  FMNMX R49, R49, R26, PT ;  /* 0x0000001a31317209 */ /* 0x000fe20003800000 */
[----:B-1----:R-:W-:-:S05]  /*1330*/  FADD R27, R32, R16 ;  /* 0x00000010201b7221 */ /* 0x002fca0000000000 */
[----:B------:R-:W-:Y:S01]  /*1340*/  FMNMX R50, R50, R27, PT ;  /* 0x0000001b32327209 */ /* 0x000fe20003800000 */
[----:B------:R-:W-:-:S04]  /*1350*/  IMAD.WIDE R26, R2, 0x4, R52 ;  /* 0x00000004021a7825 */ /* 0x000fc800078e0234 */
[C---:B------:R-:W-:Y:S01]  /*1360*/  FADD R16, R32.reuse, R19 ;  /* 0x0000001320107221 */ /* 0x040fe20000000000 */
[C---:B------:R-:W-:Y:S01]  /*1370*/  FADD R17, R32.reuse, R17 ;  /* 0x0000001120117221 */ /* 0x040fe20000000000 */
[----:B------:R1:W4:Y:S01]  /*1380*/  LDG.E R33, desc[UR6][R26.64] ;  /* 0x000000061a217981 */ /* 0x000322000c1e1900 */
[C---:B------:R-:W-:Y:S01]  /*1390*/  FADD R18, R32.reuse, R18 ;  /* 0x0000001220127221 */ /* 0x040fe20000000000 */
[C---:B------:R-:W-:Y:S01]  /*13a0*/  FADD R19, R32.reuse, R20 ;  /* 0x0000001420137221 */ /* 0x040fe20000000000 */
[----:B------:R-:W-:Y:S01]  /*13b0*/  FADD R20, R32, R21 ;  /* 0x0000001520147221 */ /* 0x000fe20000000000 */
[----:B------:R-:W-:Y:S01]  /*13c0*/  FMNMX R40, R40, R17, PT ;  /* 0x0000001128287209 */ /* 0x000fe20003800000 */
[C---:B------:R-:W-:Y:S01]  /*13d0*/  FADD R21, R32.reuse, R22 ;  /* 0x0000001620157221 */ /* 0x040fe20000000000 */
[----:B------:R-:W-:Y:S01]  /*13e0*/  FMNMX R45, R45, R18, PT ;  /* 0x000000122d2d7209 */ /* 0x000fe20003800000 */
[----:B------:R-:W-:Y:S01]  /*13f0*/  FADD R22, R32, R23 ;  /* 0x0000001720167221 */ /* 0x000fe20000000000 */
[----:B------:R-:W-:-:S02]  /*1400*/  FMNMX R47, R47, R16, PT ;  /* 0x000000102f2f7209 */ /* 0x000fc40003800000 */
[----:B------:R-:W-:Y:S02]  /*1410*/  FMNMX R38, R38, R19, PT ;  /* 0x0000001326267209 */ /* 0x000fe40003800000 */
[----:B------:R-:W3:Y:S01]  /*1420*/  LDS.128 R16, [R5+0x1c0] ;  /* 0x0001c00005107984 */ /* 0x000ee20000000c00 */
[----:B------:R-:W-:Y:S01]  /*1430*/  FMNMX R39, R39, R20, PT ;  /* 0x0000001427277209 */ /* 0x000fe20003800000 */
[----:B--2---:R-:W-:Y:S01]  /*1440*/  FADD R13, R32, R13 ;  /* 0x0000000d200d7221 */ /* 0x004fe20000000000 */
[----:B------:R-:W-:Y:S02]  /*1450*/  FMNMX R44, R44, R21, PT ;  /* 0x000000152c2c7209 */ /* 0x000fe40003800000 */
[----:B------:R-:W-:Y:S02]  /*1460*/  FMNMX R43, R43, R22, PT ;  /* 0x000000162b2b7209 */ /* 0x000fe40003800000 */
[----:B------:R-:W2:Y:S01]  /*1470*/  LDS.128 R20, [R5+0x1d0] ;  /* 0x0001d00005147984 */ /* 0x000ea20000000c00 */
[----:B------:R-:W-:Y:S01]  /*1480*/  FMNMX R46, R46, R25, PT ;  /* 0x000000192e2e7209 */ /* 0x000fe20003800000 */
[C---:B------:R-:W-:Y:S01]  /*1490*/  FADD R51, R32.reuse, R12 ;  /* 0x0000000c20337221 */ /* 0x040fe20000000000 */
[C---:B0-----:R-:W-:Y:S01]  /*14a0*/  FADD R52, R32.reuse, R14 ;  /* 0x0000000e20347221 */ /* 0x041fe20000000000 */
[----:B------:R-:W-:Y:S01]  /*14b0*/  FADD R25, R32, R15 ;  /* 0x0000000f20197221 */ /* 0x000fe20000000000 */
[----:B------:R-:W-:-:S02]  /*14c0*/  FMNMX R42, R42, R13, PT ;  /* 0x0000000d2a2a7209 */ /* 0x000fc40003800000 */
[----:B------:R-:W0:Y:S01]  /*14d0*/  LDS.128 R12, [R5+0x1e0] ;  /* 0x0001e000050c7984 */ /* 0x000e220000000c00 */
[----:B------:R-:W-:Y:S01]  /*14e0*/  FMNMX R41, R41, R52, PT ;  /* 0x0000003429297209 */ /* 0x000fe20003800000 */
[----:B------:R-:W-:Y:S01]  /*14f0*/  IMAD.WIDE R52, R2, 0x4, R26 ;  /* 0x0000000402347825 */ /* 0x000fe200078e021a */
[----:B------:R-:W-:-:S04]  /*1500*/  FMNMX R36, R36, R25, PT ;  /* 0x0000001924247209 */ /* 0x000fc80003800000 */
[----:B------:R1:W4:Y:S01]  /*1510*/  LDG.E R32, desc[UR6][R52.64] ;  /* 0x0000000634207981 */ /* 0x000322000c1e1900 */
[----:B------:R-:W-:Y:S01]  /*1520*/  FMNMX R51, R24, R51, PT ;  /* 0x0000003318337209 */ /* 0x000fe20003800000 */
[C---:B---3--:R-:W-:Y:S01]  /*1530*/  FADD R16, R31.reuse, R16 ;  /* 0x000000101f107221 */ /* 0x048fe20000000000 */
[C---:B------:R-:W-:Y:S01]  /*1540*/  FADD R17, R31.reuse, R17 ;  /* 0x000000111f117221 */ /* 0x040fe20000000000 */
[----:B------:R-:W-:-:S03]  /*1550*/  FADD R25, R31, R18 ;  /* 0x000000121f197221 */ /* 0x000fc60000000000 */
[----:B------:R-:W-:Y:S01]  /*1560*/  FMNMX R37, R37, R16, PT ;  /* 0x0000001025257209 */ /* 0x000fe20003800000 */
[C---:B------:R-:W-:Y:S01]  /*1570*/  FADD R16, R31.reuse, R19 ;  /* 0x000000131f107221 */ /* 0x040fe20000000000 */
[----:B------:R-:W-:Y:S01]  /*1580*/  FMNMX R48, R48, R17, PT ;  /* 0x0000001130307209 */ /* 0x000fe20003800000 */
[C---:B--2---:R-:W-:Y:S01]  /*1590*/  FADD R17, R31.reuse, R20 ;  /* 0x000000141f117221 */ /* 0x044fe20000000000 */
[----:B------:R-:W-:Y:S01]  /*15a0*/  FMNMX R46, R46, R25, PT ;  /* 0x000000192e2e7209 */ /* 0x000fe20003800000 */
[----:B------:R-:W-:Y:S01]  /*15b0*/  FADD R21, R31, R21 ;  /* 0x000000151f157221 */ /* 0x000fe20000000000 */
[----:B------:R-:W-:Y:S01]  /*15c0*/  FMNMX R49, R49, R16, PT ;  /* 0x0000001031317209 */ /* 0x000fe20003800000 */
[C---:B------:R-:W-:Y:S01]  /*15d0*/  FADD R22, R31.reuse, R22 ;  /* 0x000000161f167221 */ /* 0x040fe20000000000 */
[----:B------:R-:W-:Y:S01]  /*15e0*/  FMNMX R50, R50, R17, PT ;  /* 0x0000001132327209 */ /* 0x000fe20003800000 */
[C---:B------:R-:W-:Y:S01]  /*15f0*/  FADD R20, R31.reuse, R23 ;  /* 0x000000171f147221 */ /* 0x040fe20000000000 */
[----:B------:R-:W2:Y:S01]  /*1600*/  LDS.128 R16, [R5+0x1f0] ;  /* 0x0001f00005107984 */ /* 0x000ea20000000c00 */
[----:B0-----:R-:W-:Y:S01]  /*1610*/  FADD R25, R31, R12 ;  /* 0x0000000c1f197221 */ /* 0x001fe20000000000 */
[----:B------:R-:W-:-:S02]  /*1620*/  FMNMX R40, R40, R21, PT ;  /* 0x0000001528287209 */ /* 0x000fc40003800000 */
[----:B------:R-:W-:Y:S02]  /*1630*/  FMNMX R45, R45, R22, PT ;  /* 0x000000162d2d7209 */ /* 0x000fe40003800000 */
[----:B------:R-:W-:Y:S02]  /*1640*/  FMNMX R47, R47, R20, PT ;  /* 0x000000142f2f7209 */ /* 0x000fe40003800000 */
[----:B------:R-:W-:Y:S01]  /*1650*/  FMNMX R38, R38, R25, PT ;  /* 0x0000001926267209 */ /* 0x000fe20003800000 */
[----:B------:R-:W0:Y:S04]  /*1660*/  LDS.128 R20, [R5+0x200] ;  /* 0x0002000005147984 */ /* 0x000e280000000c00 */
[----:B-1----:R-:W1:Y:S01]  /*1670*/  LDS.128 R24, [R5+0x210] ;  /* 0x0002100005187984 */ /* 0x002e620000000c00 */
[C---:B------:R-:W-:Y:S01]  /*1680*/  FADD R12, R31.reuse, R13 ;  /* 0x0000000d1f0c7221 */ /* 0x040fe20000000000 */
[----:B------:R-:W-:Y:S01]  /*1690*/  FADD R13, R31, R14 ;  /* 0x0000000e1f0d7221 */ /* 0x000fe20000000000 */
[----:B------:R-:W-:-:S03]  /*16a0*/  IMAD.WIDE R52, R2, 0x4, R52 ;  /* 0x0000000402347825 */ /* 0x000fc600078e0234 */
[----:B------:R-:W-:Y:S01]  /*16b0*/  FMNMX R39, R39, R12, PT ;  /* 0x0000000c27277209 */ /* 0x000fe20003800000 */
[----:B------:R-:W-:Y:S01]  /*16c0*/  FADD R12, R31, R15 ;  /* 0x0000000f1f0c7221 */ /* 0x000fe20000000000 */
[----:B------:R-:W-:-:S04]  /*16d0*/  FMNMX R44, R44, R13, PT ;  /* 0x0000000d2c2c7209 */ /* 0x000fc80003800000 */
[----:B------:R-:W-:Y:S02]  /*16e0*/  FMNMX R43, R43, R12, PT ;  /* 0x0000000c2b2b7209 */ /* 0x000fe40003800000 */
[----:B------:R-:W3:Y:S01]  /*16f0*/  LDS.128 R12, [R5+0x220] ;  /* 0x00022000050c7984 */ /* 0x000ee20000000c00 */
[C---:B--2---:R-:W-:Y:S01]  /*1700*/  FADD R16, R31.reuse, R16 ;  /* 0x000000101f107221 */ /* 0x044fe20000000000 */
[C---:B------:R-:W-:Y:S01]  /*1710*/  FADD R17, R31.reuse, R17 ;  /* 0x000000111f117221 */ /* 0x040fe20000000000 */
[C---:B------:R-:W-:Y:S01]  /*1720*/  FADD R19, R31.reuse, R19 ;  /* 0x000000131f137221 */ /* 0x040fe20000000000 */
[----:B------:R-:W-:Y:S02]  /*1730*/  FADD R18, R31, R18 ;  /* 0x000000121f127221 */ /* 0x000fe40000000000 */
[----:B------:R-:W-:Y:S01]  /*1740*/  FMNMX R51, R51, R16, PT ;  /* 0x0000001033337209 */ /* 0x000fe20003800000 */
[----:B------:R2:W4:Y:S01]  /*1750*/  LDG.E R31, desc[UR6][R52.64] ;  /* 0x00000006341f7981 */ /* 0x000522000c1e1900 */
[----:B------:R-:W-:-:S02]  /*1760*/  FMNMX R42, R42, R17, PT ;  /* 0x000000112a2a7209 */ /* 0x000fc40003800000 */
[----:B------:R-:W-:Y:S01]  /*1770*/  FMNMX R36, R36, R19, PT ;  /* 0x0000001324247209 */ /* 0x000fe20003800000 */
[C---:B0-----:R-:W-:Y:S01]  /*1780*/  FADD R17, R30.reuse, R22 ;  /* 0x000000161e117221 */ /* 0x041fe20000000000 */
[C---:B------:R-:W-:Y:S01]  /*1790*/  FADD R16, R30.reuse, R23 ;  /* 0x000000171e107221 */ /* 0x040fe20000000000 */
[----:B-1----:R-:W-:Y:S01]  /*17a0*/  FADD R19, R30, R24 ;  /* 0x000000181e137221 */ /* 0x002fe20000000000 */
[----:B------:R-:W-:Y:S02]  /*17b0*/  FMNMX R41, R41, R18, PT ;  /* 0x0000001229297209 */ /* 0x000fe40003800000 */
[----:B------:R-:W-:Y:S02]  /*17c0*/  FMNMX R46, R46, R17, PT ;  /* 0x000000112e2e7209 */ /* 0x000fe40003800000 */
[----:B------:R-:W-:Y:S02]  /*17d0*/  FMNMX R49, R49, R16, PT ;  /* 0x0000001031317209 */ /* 0x000fe40003800000 */
[----:B------:R-:W-:-:S02]  /*17e0*/  FMNMX R50, R50, R19, PT ;  /* 0x0000001332327209 */ /* 0x000fc40003800000 */
[----:B------:R-:W0:Y:S01]  /*17f0*/  LDS.128 R16, [R5+0x230] ;  /* 0x0002300005107984 */ /* 0x000e220000000c00 */
[C---:B------:R-:W-:Y:S01]  /*1800*/  FADD R20, R30.reuse, R20 ;  /* 0x000000141e147221 */ /* 0x040fe20000000000 */
[C---:B------:R-:W-:Y:S01]  /*1810*/  FADD R21, R30.reuse, R21 ;  /* 0x000000151e157221 */ /* 0x040fe20000000000 */
[----:B------:R-:W-:-:S03]  /*1820*/  FADD R25, R30, R25 ;  /* 0x000000191e197221 */ /* 0x000fc60000000000 */
[----:B------:R-:W-:Y:S01]  /*1830*/  FMNMX R37, R37, R20, PT ;  /* 0x0000001425257209 */ /* 0x000fe20003800000 */
[C---:B------:R-:W-:Y:S01]  /*1840*/  FADD R20, R30.reuse, R27 ;  /* 0x0000001b1e147221 */ /* 0x040fe20000000000 */
[----:B------:R-:W-:Y:S01]  /*1850*/  FADD R26, R30, R26 ;  /* 0x0000001a1e1a7221 */ /* 0x000fe20000000000 */
[----:B------:R-:W-:Y:S02]  /*1860*/  FMNMX R48, R48, R21, PT ;  /* 0x0000001530307209 */ /* 0x000fe40003800000 */
[----:B------:R-:W-:Y:S01]  /*1870*/  FMNMX R40, R40, R25, PT ;  /* 0x0000001928287209 */ /* 0x000fe20003800000 */
[C---:B---3--:R-:W-:Y:S01]  /*1880*/  FADD R25, R30.reuse, R12 ;  /* 0x0000000c1e197221 */ /* 0x048fe20000000000 */
[----:B------:R-:W-:Y:S01]  /*1890*/  FMNMX R47, R47, R20, PT ;  /* 0x000000142f2f7209 */ /* 0x000fe20003800000 */
[C---:B------:R-:W-:Y:S01]  /*18a0*/  FADD R12, R30.reuse, R13 ;  /* 0x0000000d1e0c7221 */ /* 0x040fe20000000000 */
[----:B------:R-:W5:Y:S01]  /*18b0*/  LDS.128 R20, [R5+0x240] ;  /* 0x0002400005147984 */ /* 0x000f620000000c00 */
[----:B------:R-:W-:Y:S01]  /*18c0*/  FMNMX R45, R45, R26, PT ;  /* 0x0000001a2d2d7209 */ /* 0x000fe20003800000 */
[----:B------:R-:W-:Y:S01]  /*18d0*/  FADD R13, R30, R14 ;  /* 0x0000000e1e0d7221 */ /* 0x000fe20000000000 */
[----:B------:R-:W-:Y:S01]  /*18e0*/  IMAD.WIDE R26, R2, 0x4, R52 ;  /* 0x00000004021a7825 */ /* 0x000fe200078e0234 */
[----:B------:R-:W-:-:S03]  /*18f0*/  FMNMX R38, R38, R25, PT ;  /* 0x0000001926267209 */ /* 0x000fc60003800000 */
[----:B------:R-:W-:Y:S01]  /*1900*/  FADD R24, R30, R15 ;  /* 0x0000000f1e187221 */ /* 0x000fe20000000000 */
[----:B------:R-:W-:Y:S02]  /*1910*/  FMNMX R39, R39, R12, PT ;  /* 0x0000000c27277209 */ /* 0x000fe40003800000 */
[----:B------:R-:W-:Y:S02]  /*1920*/  FMNMX R44, R44, R13, PT ;  /* 0x0000000d2c2c7209 */ /* 0x000fe40003800000 */
[----:B------:R-:W1:Y:S01]  /*1930*/  LDS.128 R12, [R5+0x250] ;  /* 0x00025000050c7984 */ /* 0x000e620000000c00 */
[C---:B0-----:R-:W-:Y:S01]  /*1940*/  FADD R16, R30.reuse, R16 ;  /* 0x000000101e107221 */ /* 0x041fe20000000000 */
[C---:B------:R-:W-:Y:S01]  /*1950*/  FADD R17, R30.reuse, R17 ;  /* 0x000000111e117221 */ /* 0x040fe20000000000 */
[C---:B------:R-:W-:Y:S01]  /*1960*/  FADD R18, R30.reuse, R18 ;  /* 0x000000121e127221 */ /* 0x040fe20000000000 */
[----:B------:R-:W-:Y:S02]  /*1970*/  FADD R25, R30, R19 ;  /* 0x000000131e197221 */ /* 0x000fe40000000000 */
[----:B------:R0:W3:Y:S01]  /*1980*/  LDG.E R30, desc[UR6][R26.64] ;  /* 0x000000061a1e7981 */ /* 0x0000e2000c1e1900 */
[----:B------:R-:W-:-:S02]  /*1990*/  FMNMX R51, R51, R16, PT ;  /* 0x0000001033337209 */ /* 0x000fc40003800000 */
[----:B------:R-:W-:Y:S02]  /*19a0*/  FMNMX R42, R42, R17, PT ;  /* 0x000000112a2a7209 */ /* 0x000fe40003800000 */
[----:B------:R-:W-:Y:S02]  /*19b0*/  FMNMX R41, R41, R18, PT ;  /* 0x0000001229297209 */ /* 0x000fe40003800000 */
[----:B------:R-:W0:Y:S01]  /*19c0*/  LDS.128 R16, [R5+0x260] ;  /* 0x0002600005107984 */ /* 0x000e220000000c00 */
[----:B--2---:R-:W-:-:S04]  /*19d0*/  IMAD.WIDE R52, R2, 0x4, R26 ;  /* 0x0000000402347825 */ /* 0x004fc800078e021a */
[C---:B-----5:R-:W-:Y:S01]  /*19e0*/  FADD R20, R35.reuse, R20 ;  /* 0x0000001423147221 */ /* 0x060fe20000000000 */
[C---:B------:R-:W-:Y:S01]  /*19f0*/  FADD R21, R35.reuse, R21 ;  /* 0x0000001523157221 */ /* 0x040fe20000000000 */
[C---:B------:R-:W-:Y:S01]  /*1a00*/  FADD R2, R35.reuse, R23 ;  /* 0x0000001723027221 */ /* 0x040fe20000000000 */
[----:B------:R-:W-:Y:S01]  /*1a10*/  FMNMX R36, R36, R25, PT ;  /* 0x0000001924247209 */ /* 0x000fe20003800000 */
[----:B------:R-:W-:Y:S01]  /*1a20*/  FADD R25, R35, R22 ;  /* 0x0000001623197221 */ /* 0x000fe20000000000 */
[----:B------:R-:W-:Y:S02]  /*1a30*/  FMNMX R37, R37, R20, PT ;  /* 0x0000001425257209 */ /* 0x000fe40003800000 */
[----:B------:R-:W-:Y:S02]  /*1a40*/  FMNMX R48, R48, R21, PT ;  /* 0x0000001530307209 */ /* 0x000fe40003800000 */
[----:B------:R-:W2:Y:S01]  /*1a50*/  LDS.128 R20, [R5+0x270] ;  /* 0x0002700005147984 */ /* 0x000ea20000000c00 */
[----:B------:R-:W-:Y:S01]  /*1a60*/  FMNMX R49, R49, R2, PT ;  /* 0x0000000231317209 */ /* 0x000fe20003800000 */
[C---:B-1----:R-:W-:Y:S01]  /*1a70*/  FADD R2, R35.reuse, R15 ;  /* 0x0000000f23027221 */ /* 0x042fe20000000000 */
[----:B------:R-:W-:Y:S01]  /*1a80*/  FMNMX R46, R46, R25, PT ;  /* 0x000000192e2e7209 */ /* 0x000fe20003800000 */
[----:B------:R-:W-:Y:S01]  /*1a90*/  FADD R25, R35, R12 ;  /* 0x0000000c23197221 */ /* 0x000fe20000000000 */
[----:B------:R-:W-:-:S02]  /*1aa0*/  FMNMX R43, R43, R24, PT ;  /* 0x000000182b2b7209 */ /* 0x000fc40003800000 */
[----:B------:R-:W-:Y:S01]  /*1ab0*/  FMNMX R47, R47, R2, PT ;  /* 0x000000022f2f7209 */ /* 0x000fe20003800000 */
[C---:B------:R-:W-:Y:S01]  /*1ac0*/  FADD R13, R35.reuse, R13 ;  /* 0x0000000d230d7221 */ /* 0x040fe20000000000 */
[----:B------:R-:W-:Y:S02]  /*1ad0*/  FMNMX R50, R50, R25, PT ;  /* 0x0000001932327209 */ /* 0x000fe40003800000 */
[----:B0-----:R-:W4:Y:S01]  /*1ae0*/  LDS.128 R24, [R5+0x280] ;  /* 0x0002800005187984 */ /* 0x001f220000000c00 */
[C---:B------:R-:W-:Y:S01]  /*1af0*/  FADD R14, R35.reuse, R14 ;  /* 0x0000000e230e7221 */ /* 0x040fe20000000000 */
[----:B------:R-:W-:Y:S01]  /*1b00*/  FMNMX R40, R40, R13, PT ;  /* 0x0000000d28287209 */ /* 0x000fe20003800000 */
[C---:B------:R-:W-:Y:S01]  /*1b10*/  FADD R2, R35.reuse, R17 ;  /* 0x0000001123027221 */ /* 0x040fe20000000000 */
[C---:B------:R-:W-:Y:S01]  /*1b20*/  FADD R13, R35.reuse, R16 ;  /* 0x00000010230d7221 */ /* 0x040fe20000000000 */
[----:B------:R-:W-:-:S03]  /*1b30*/  FADD R15, R35, R18 ;  /* 0x00000012230f7221 */ /* 0x000fc60000000000 */
[----:B------:R-:W-:Y:S02]  /*1b40*/  FMNMX R39, R39, R2, PT ;  /* 0x0000000227277209 */ /* 0x000fe40003800000 */
[----:B------:R-:W5:Y:S01]  /*1b50*/  LDG.E R2, desc[UR6][R52.64] ;  /* 0x0000000634027981 */ /* 0x000f62000c1e1900 */
[----:B------:R-:W-:Y:S02]  /*1b60*/  FMNMX R45, R45, R14, PT ;  /* 0x0000000e2d2d7209 */ /* 0x000fe40003800000 */
[----:B------:R-:W-:Y:S02]  /*1b70*/  FMNMX R38, R38, R13, PT ;  /* 0x0000000d26267209 */ /* 0x000fe40003800000 */
[----:B------:R-:W-:Y:S01]  /*1b80*/  FMNMX R44, R44, R15, PT ;  /* 0x0000000f2c2c7209 */ /* 0x000fe20003800000 */
[----:B------:R-:W-:Y:S01]  /*1b90*/  FADD R16, R35, R19 ;  /* 0x0000001323107221 */ /* 0x000fe20000000000 */
[----:B------:R-:W0:Y:S04]  /*1ba0*/  LDS.128 R12, [R5+0x290] ;  /* 0x00029000050c7984 */ /* 0x000e280000000c00 */
[----:B------:R-:W-:-:S02]  /*1bb0*/  FMNMX R43, R43, R16, PT ;  /* 0x000000102b2b7209 */ /* 0x000fc40003800000 */
[----:B------:R-:W1:Y:S01]  /*1bc0*/  LDS.128 R16, [R5+0x2a0] ;  /* 0x0002a00005107984 */ /* 0x000e620000000c00 */
[C---:B--2---:R-:W-:Y:S01]  /*1bd0*/  FADD R20, R35.reuse, R20 ;  /* 0x0000001423147221 */ /* 0x044fe20000000000 */
[C---:B------:R-:W-:Y:S01]  /*1be0*/  FADD R21, R35.reuse, R21 ;  /* 0x0000001523157221 */ /* 0x040fe20000000000 */
[C---:B------:R-:W-:Y:S01]  /*1bf0*/  FADD R22, R35.reuse, R22 ;  /* 0x0000001623167221 */ /* 0x040fe20000000000 */
[----:B------:R-:W-:Y:S02]  /*1c00*/  FADD R23, R35, R23 ;  /* 0x0000001723177221 */ /* 0x000fe40000000000 */
[----:B------:R-:W-:Y:S02]  /*1c10*/  FMNMX R51, R51, R20, PT ;  /* 0x0000001433337209 */ /* 0x000fe40003800000 */
[----:B------:R-:W-:Y:S02]  /*1c20*/  FMNMX R42, R42, R21, PT ;  /* 0x000000152a2a7209 */ /* 0x000fe40003800000 */
[----:B------:R-:W-:-:S02]  /*1c30*/  FMNMX R41, R41, R22, PT ;  /* 0x0000001629297209 */ /* 0x000fc40003800000 */
[----:B------:R-:W-:Y:S02]  /*1c40*/  FMNMX R36, R36, R23, PT ;  /* 0x0000001724247209 */ /* 0x000fe40003800000 */
[----:B------:R-:W2:Y:S01]  /*1c50*/  LDS.128 R20, [R5+0x2b0] ;  /* 0x0002b00005147984 */ /* 0x000ea20000000c00 */
[C---:B----4-:R-:W-:Y:S01]  /*1c60*/  FADD R25, R34.reuse, R25 ;  /* 0x0000001922197221 */ /* 0x050fe20000000000 */
[----:B------:R-:W-:-:S04]  /*1c70*/  FADD R24, R34, R24 ;  /* 0x0000001822187221 */ /* 0x000fc80000000000 */
[----:B------:R-:W-:Y:S01]  /*1c80*/  FMNMX R48, R48, R25, PT ;  /* 0x0000001930307209 */ /* 0x000fe20003800000 */
[C---:B------:R-:W-:Y:S01]  /*1c90*/  FADD R25, R34.reuse, R26 ;  /* 0x0000001a22197221 */ /* 0x040fe20000000000 */
[----:B------:R-:W-:Y:S01]  /*1ca0*/  FMNMX R37, R37, R24, PT ;  /* 0x0000001825257209 */ /* 0x000fe20003800000 */
[----:B------:R-:W-:-:S03]  /*1cb0*/  FADD R24, R34, R27 ;  /* 0x0000001b22187221 */ /* 0x000fc60000000000 */
[----:B------:R-:W-:Y:S02]  /*1cc0*/  FMNMX R46, R46, R25, PT ;  /* 0x000000192e2e7209 */ /* 0x000fe40003800000 */
[----:B------:R-:W-:Y:S01]  /*1cd0*/  FMNMX R49, R49, R24, PT ;  /* 0x0000001831317209 */ /* 0x000fe20003800000 */
[C---:B0-----:R-:W-:Y:S01]  /*1ce0*/  FADD R25, R34.reuse, R12 ;  /* 0x0000000c22197221 */ /* 0x041fe20000000000 */
[C---:B------:R-:W-:Y:S01]  /*1cf0*/  FADD R13, R34.reuse, R13 ;  /* 0x0000000d220d7221 */ /* 0x040fe20000000000 */
[C---:B------:R-:W-:Y:S01]  /*1d00*/  FADD R12, R34.reuse, R15 ;  /* 0x0000000f220c7221 */ /* 0x040fe20000000000 */
[----:B------:R-:W-:Y:S02]  /*1d10*/  FADD R14, R34, R14 ;  /* 0x0000000e220e7221 */ /* 0x000fe40000000000 */
[----:B------:R-:W-:Y:S02]  /*1d20*/  FMNMX R50, R50, R25, PT ;  /* 0x0000001932327209 */ /* 0x000fe40003800000 */
[----:B------:R-:W-:Y:S01]  /*1d30*/  FMNMX R40, R40, R13, PT ;  /* 0x0000000d28287209 */ /* 0x000fe20003800000 */
[----:B------:R-:W0:Y:S01]  /*1d40*/  LDS.128 R24, [R5+0x2c0] ;  /* 0x0002c00005187984 */ /* 0x000e220000000c00 */
[----:B------:R-:W-:Y:S01]  /*1d50*/  FMNMX R47, R47, R12, PT ;  /* 0x0000000c2f2f7209 */ /* 0x000fe20003800000 */
[C---:B-1----:R-:W-:Y:S01]  /*1d60*/  FADD R13, R34.reuse, R16 ;  /* 0x00000010220d7221 */ /* 0x042fe20000000000 */
[C---:B------:R-:W-:Y:S01]  /*1d70*/  FADD R12, R34.reuse, R17 ;  /* 0x00000011220c7221 */ /* 0x040fe20000000000 */
[----:B------:R-:W-:Y:S01]  /*1d80*/  FMNMX R45, R45, R14, PT ;  /* 0x0000000e2d2d7209 */ /* 0x000fe20003800000 */
[----:B------:R-:W-:-:S02]  /*1d90*/  FADD R17, R34, R18 ;  /* 0x0000001222117221 */ /* 0x000fc40000000000 */
[----:B------:R-:W-:Y:S02]  /*1da0*/  FMNMX R38, R38, R13, PT ;  /* 0x0000000d26267209 */ /* 0x000fe40003800000 */
[----:B------:R-:W-:Y:S01]  /*1db0*/  FMNMX R39, R39, R12, PT ;  /* 0x0000000c27277209 */ /* 0x000fe20003800000 */
[----:B------:R-:W-:Y:S01]  /*1dc0*/  FADD R16, R34, R19 ;  /* 0x0000001322107221 */ /* 0x000fe20000000000 */
[----:B------:R-:W1:Y:S01]  /*1dd0*/  LDS.128 R12, [R5+0x2d0] ;  /* 0x0002d000050c7984 */ /* 0x000e620000000c00 */
[----:B------:R-:W-:-:S03]  /*1de0*/  FMNMX R44, R44, R17, PT ;  /* 0x000000112c2c7209 */ /* 0x000fc60003800000 */
[----:B------:R-:W-:Y:S02]  /*1df0*/  FMNMX R43, R43, R16, PT ;  /* 0x000000102b2b7209 */ /* 0x000fe40003800000 */
[----:B------:R-:W4:Y:S01]  /*1e00*/  LDS.128 R16, [R5+0x2e0] ;  /* 0x0002e00005107984 */ /* 0x000f220000000c00 */
[C---:B--2---:R-:W-:Y:S01]  /*1e10*/  FADD R20, R34.reuse, R20 ;  /* 0x0000001422147221 */ /* 0x044fe20000000000 */
[C---:B------:R-:W-:Y:S01]  /*1e20*/  FADD R21, R34.reuse, R21 ;  /* 0x0000001522157221 */ /* 0x040fe20000000000 */
[C---:B------:R-:W-:Y:S01]  /*1e30*/  FADD R22, R34.reuse, R22 ;  /* 0x0000001622167221 */ /* 0x040fe20000000000 */
[----:B------:R-:W-:Y:S02]  /*1e40*/  FADD R23, R34, R23 ;  /* 0x0000001722177221 */ /* 0x000fe40000000000 */
[----:B------:R-:W-:Y:S02]  /*1e50*/  FMNMX R51, R51, R20, PT ;  /* 0x0000001433337209 */ /* 0x000fe40003800000 */
[----:B------:R-:W-:-:S02]  /*1e60*/  FMNMX R42, R42, R21, PT ;  /* 0x000000152a2a7209 */ /* 0x000fc40003800000 */
[----:B------:R-:W-:Y:S02]  /*1e70*/  FMNMX R41, R41, R22, PT ;  /* 0x0000001629297209 */ /* 0x000fe40003800000 */
[----:B------:R-:W-:Y:S02]  /*1e80*/  FMNMX R36, R36, R23, PT ;  /* 0x0000001724247209 */ /* 0x000fe40003800000 */
[----:B------:R-:W2:Y:S01]  /*1e90*/  LDS.128 R20, [R5+0x2f0] ;  /* 0x0002f00005147984 */ /* 0x000ea20000000c00 */
[C---:B0-----:R-:W-:Y:S01]  /*1ea0*/  FADD R24, R33.reuse, R24 ;  /* 0x0000001821187221 */ /* 0x041fe20000000000 */
[----:B------:R-:W-:-:S04]  /*1eb0*/  FADD R25, R33, R25 ;  /* 0x0000001921197221 */ /* 0x000fc80000000000 */
[----:B------:R-:W-:Y:S01]  /*1ec0*/  FMNMX R37, R37, R24, PT ;  /* 0x0000001825257209 */ /* 0x000fe20003800000 */
[C---:B------:R-:W-:Y:S01]  /*1ed0*/  FADD R24, R33.reuse, R27 ;  /* 0x0000001b21187221 */ /* 0x040fe20000000000 */
[----:B------:R-:W-:Y:S01]  /*1ee0*/  FMNMX R48, R48, R25, PT ;  /* 0x0000001930307209 */ /* 0x000fe20003800000 */
[C---:B------:R-:W-:Y:S01]  /*1ef0*/  FADD R25, R33.reuse, R26 ;  /* 0x0000001a21197221 */ /* 0x040fe20000000000 */
[C---:B-1----:R-:W-:Y:S01]  /*1f00*/  FADD R27, R33.reuse, R12 ;  /* 0x0000000c211b7221 */ /* 0x042fe20000000000 */
[C---:B------:R-:W-:Y:S01]  /*1f10*/  FADD R13, R33.reuse, R13 ;  /* 0x0000000d210d7221 */ /* 0x040fe20000000000 */
[----:B------:R-:W-:Y:S02]  /*1f20*/  FADD R14, R33, R14 ;  /* 0x0000000e210e7221 */ /* 0x000fe40000000000 */
[----:B------:R-:W-:Y:S02]  /*1f30*/  FMNMX R46, R46, R25, PT ;  /* 0x000000192e2e7209 */ /* 0x000fe40003800000 */
[----:B------:R-:W-:-:S02]  /*1f40*/  FMNMX R49, R49, R24, PT ;  /* 0x0000001831317209 */ /* 0x000fc40003800000 */
[----:B------:R-:W-:Y:S01]  /*1f50*/  FMNMX R50, R50, R27, PT ;  /* 0x0000001b32327209 */ /* 0x000fe20003800000 */
[----:B------:R-:W-:Y:S01]  /*1f60*/  FADD R12, R33, R15 ;  /* 0x0000000f210c7221 */ /* 0x000fe20000000000 */
[----:B------:R-:W-:Y:S01]  /*1f70*/  FMNMX R40, R40, R13, PT ;  /* 0x0000000d28287209 */ /* 0x000fe20003800000 */
[----:B------:R-:W0:Y:S01]  /*1f80*/  LDS.128 R24, [R5+0x300] ;  /* 0x0003000005187984 */ /* 0x000e220000000c00 */
[----:B------:R-:W-:Y:S01]  /*1f90*/  FMNMX R45, R45, R14, PT ;  /* 0x0000000e2d2d7209 */ /* 0x000fe20003800000 */
[C---:B----4-:R-:W-:Y:S01]  /*1fa0*/  FADD R13, R33.reuse, R16 ;  /* 0x00000010210d7221 */ /* 0x050fe20000000000 */
[C---:B------:R-:W-:Y:S01]  /*1fb0*/  FADD R14, R33.reuse, R17 ;  /* 0x00000011210e7221 */ /* 0x040fe20000000000 */
[C---:B------:R-:W-:Y:S01]  /*1fc0*/  FADD R17, R33.reuse, R18 ;  /* 0x0000001221117221 */ /* 0x040fe20000000000 */
[----:B------:R-:W-:Y:S01]  /*1fd0*/  FADD R16, R33, R19 ;  /* 0x0000001321107221 */ /* 0x000fe20000000000 */
[----:B------:R-:W-:Y:S02]  /*1fe0*/  FMNMX R47, R47, R12, PT ;  /* 0x0000000c2f2f7209 */ /* 0x000fe40003800000 */
[----:B------:R-:W-:-:S02]  /*1ff0*/  FMNMX R38, R38, R13, PT ;  /* 0x0000000d26267209 */ /* 0x000fc40003800000 */
[----:B------:R-:W-:Y:S02]  /*2000*/  FMNMX R39, R39, R14, PT ;  /* 0x0000000e27277209 */ /* 0x000fe40003800000 */
[----:B------:R-:W1:Y:S01]  /*2010*/  LDS.128 R12, [R5+0x310] ;  /* 0x00031000050c7984 */ /* 0x000e620000000c00 */
[----:B------:R-:W-:Y:S01]  /*2020*/  FMNMX R44, R44, R17, PT ;  /* 0x000000112c2c7209 */ /* 0x000fe20003800000 */
[----:B--2---:R-:W-:Y:S01]  /*2030*/  FADD R17, R33, R21 ;  /* 0x0000001521117221 */ /* 0x004fe20000000000 */
[----:B------:R-:W-:Y:S01]  /*2040*/  FMNMX R43, R43, R16, PT ;  /* 0x000000102b2b7209 */ /* 0x000fe20003800000 */
[C---:B------:R-:W-:Y:S01]  /*2050*/  FADD R16, R33.reuse, R20 ;  /* 0x0000001421107221 */ /* 0x040fe20000000000 */
[C---:B------:R-:W-:Y:S01]  /*2060*/  FADD R18, R33.reuse, R22 ;  /* 0x0000001621127221 */ /* 0x040fe20000000000 */
[----:B------:R-:W-:Y:S02]  /*2070*/  FADD R33, R33, R23 ;  /* 0x0000001721217221 */ /* 0x000fe40000000000 */
[----:B------:R-:W2:Y:S01]  /*2080*/  LDS.128 R20, [R5+0x320] ;  /* 0x0003200005147984 */ /* 0x000ea20000000c00 */
[----:B------:R-:W-:-:S02]  /*2090*/  FMNMX R51, R51, R16, PT ;  /* 0x0000001033337209 */ /* 0x000fc40003800000 */
[----:B------:R-:W-:Y:S02]  /*20a0*/  FMNMX R42, R42, R17, PT ;  /* 0x000000112a2a7209 */ /* 0x000fe40003800000 */
[----:B------:R-:W-:Y:S02]  /*20b0*/  FMNMX R41, R41, R18, PT ;  /* 0x0000001229297209 */ /* 0x000fe40003800000 */
[----:B------:R-:W4:Y:S01]  /*20c0*/  LDS.128 R16, [R5+0x330] ;  /* 0x0003300005107984 */ /* 0x000f220000000c00 */
[----:B------:R-:W-:Y:S01]  /*20d0*/  FMNMX R36, R36, R33, PT ;  /* 0x0000002124247209 */ /* 0x000fe20003800000 */
[C---:B0-----:R-:W-:Y:S01]  /*20e0*/  FADD R24, R32.reuse, R24 ;  /* 0x0000001820187221 */ /* 0x041fe20000000000 */
[----:B------:R-:W-:-:S04]  /*20f0*/  FADD R25, R32, R25 ;  /* 0x0000001920197221 */ /* 0x000fc80000000000 */
[----:B------:R-:W-:Y:S01]  /*2100*/  FMNMX R37, R37, R24, PT ;  /* 0x0000001825257209 */ /* 0x000fe20003800000 */
[C---:B------:R-:W-:Y:S01]  /*2110*/  FADD R24, R32.reuse, R27 ;  /* 0x0000001b20187221 */ /* 0x040fe20000000000 */
[C---:B------:R-:W-:Y:S01]  /*2120*/  FADD R33, R32.reuse, R26 ;  /* 0x0000001a20217221 */ /* 0x040fe20000000000 */
[----:B-1----:R-:W-:Y:S01]  /*2130*/  FADD R27, R32, R12 ;  /* 0x0000000c201b7221 */ /* 0x002fe20000000000 */
[----:B------:R-:W-:Y:S01]  /*2140*/  FMNMX R48, R48, R25, PT ;  /* 0x0000001930307209 */ /* 0x000fe20003800000 */
[C---:B------:R-:W-:Y:S01]  /*2150*/  FADD R12, R32.reuse, R15 ;  /* 0x0000000f200c7221 */ /* 0x040fe20000000000 */
[----:B------:R-:W-:Y:S01]  /*2160*/  FMNMX R49, R49, R24, PT ;  /* 0x0000001831317209 */ /* 0x000fe20003800000 */
[----:B------:R-:W-:Y:S01]  /*2170*/  FADD R13, R32, R13 ;  /* 0x0000000d200d7221 */ /* 0x000fe20000000000 */
[----:B------:R-:W-:Y:S01]  /*2180*/  FMNMX R50, R50, R27, PT ;  /* 0x0000001b32327209 */ /* 0x000fe20003800000 */
[C---:B------:R-:W-:Y:S01]  /*2190*/  FADD R14, R32.reuse, R14 ;  /* 0x0000000e200e7221 */ /* 0x040fe20000000000 */
[----:B------:R-:W0:Y:S01]  /*21a0*/  LDS.128 R24, [R5+0x340] ;  /* 0x0003400005187984 */ /* 0x000e220000000c00 */
[C---:B--2---:R-:W-:Y:S01]  /*21b0*/  FADD R15, R32.reuse, R20 ;  /* 0x00000014200f7221 */ /* 0x044fe20000000000 */
[----:B------:R-:W-:Y:S01]  /*21c0*/  FADD R20, R32, R21 ;  /* 0x0000001520147221 */ /* 0x000fe20000000000 */
[----:B------:R-:W-:Y:S01]  /*21d0*/  FMNMX R40, R40, R13, PT ;  /* 0x0000000d28287209 */ /* 0x000fe20003800000 */
[C---:B------:R-:W-:Y:S01]  /*21e0*/  FADD R21, R32.reuse, R22 ;  /* 0x0000001620157221 */ /* 0x040fe20000000000 */
[----:B------:R-:W-:Y:S01]  /*21f0*/  FMNMX R45, R45, R14, PT ;  /* 0x0000000e2d2d7209 */ /* 0x000fe20003800000 */
[----:B------:R-:W-:Y:S01]  /*2200*/  FADD R22, R32, R23 ;  /* 0x0000001720167221 */ /* 0x000fe20000000000 */
[----:B------:R-:W-:-:S02]  /*2210*/  FMNMX R47, R47, R12, PT ;  /* 0x0000000c2f2f7209 */ /* 0x000fc40003800000 */
[----:B------:R-:W-:Y:S02]  /*2220*/  FMNMX R38, R38, R15, PT ;  /* 0x0000000f26267209 */ /* 0x000fe40003800000 */
[----:B------:R-:W1:Y:S01]  /*2230*/  LDS.128 R12, [R5+0x350] ;  /* 0x00035000050c7984 */ /* 0x000e620000000c00 */
[----:B------:R-:W-:Y:S02]  /*2240*/  FMNMX R39, R39, R20, PT ;  /* 0x0000001427277209 */ /* 0x000fe40003800000 */
[----:B------:R-:W-:Y:S02]  /*2250*/  FMNMX R44, R44, R21, PT ;  /* 0x000000152c2c7209 */ /* 0x000fe40003800000 */
[----:B------:R-:W-:Y:S02]  /*2260*/  FMNMX R43, R43, R22, PT ;  /* 0x000000162b2b7209 */ /* 0x000fe40003800000 */
[----:B------:R-:W2:Y:S01]  /*2270*/  LDS.128 R20, [R5+0x360] ;  /* 0x0003600005147984 */ /* 0x000ea20000000c00 */
[C---:B----4-:R-:W-:Y:S01]  /*2280*/  FADD R16, R32.reuse, R16 ;  /* 0x0000001020107221 */ /* 0x050fe20000000000 */
[C---:B------:R-:W-:Y:S01]  /*2290*/  FADD R17, R32.reuse, R17 ;  /* 0x0000001120117221 */ /* 0x040fe20000000000 */
[----:B------:R-:W-:Y:S01]  /*22a0*/  FADD R18, R32, R18 ;  /* 0x0000001220127221 */ /* 0x000fe20000000000 */
[----:B------:R-:W-:Y:S01]  /*22b0*/  FMNMX R46, R46, R33, PT ;  /* 0x000000212e2e7209 */ /* 0x000fe20003800000 */
[----:B------:R-:W-:Y:S01]  /*22c0*/  FADD R33, R32, R19 ;  /* 0x0000001320217221 */ /* 0x000fe20000000000 */
[----:B------:R-:W-:-:S02]  /*22d0*/  FMNMX R51, R51, R16, PT ;  /* 0x0000001033337209 */ /* 0x000fc40003800000 */
[----:B------:R-:W-:Y:S02]  /*22e0*/  FMNMX R42, R42, R17, PT ;  /* 0x000000112a2a7209 */ /* 0x000fe40003800000 */
[----:B------:R-:W-:Y:S02]  /*22f0*/  FMNMX R41, R41, R18, PT ;  /* 0x0000001229297209 */ /* 0x000fe40003800000 */
[----:B------:R-:W4:Y:S01]  /*2300*/  LDS.128 R16, [R5+0x370] ;  /* 0x0003700005107984 */ /* 0x000f220000000c00 */
[----:B------:R-:W-:Y:S01]  /*2310*/  FMNMX R36, R36, R33, PT ;  /* 0x0000002124247209 */ /* 0x000fe20003800000 */
[C---:B0-----:R-:W-:Y:S01]  /*2320*/  FADD R33, R31.reuse, R26 ;  /* 0x0000001a1f217221 */ /* 0x041fe20000000000 */
[C---:B------:R-:W-:Y:S01]  /*2330*/  FADD R24, R31.reuse, R24 ;  /* 0x000000181f187221 */ /* 0x040fe20000000000 */
[C---:B------:R-:W-:Y:S01]  /*2340*/  FADD R25, R31.reuse, R25 ;  /* 0x000000191f197221 */ /* 0x040fe20000000000 */
[----:B------:R-:W-:Y:S02]  /*2350*/  FADD R26, R31, R27 ;  /* 0x0000001b1f1a7221 */ /* 0x000fe40000000000 */
[----:B------:R-:W-:-:S02]  /*2360*/  FMNMX R46, R46, R33, PT ;  /* 0x000000212e2e7209 */ /* 0x000fc40003800000 */
[----:B------:R-:W-:Y:S02]  /*2370*/  FMNMX R37, R37, R24, PT ;  /* 0x0000001825257209 */ /* 0x000fe40003800000 */
[----:B------:R-:W-:Y:S01]  /*2380*/  FMNMX R48, R48, R25, PT ;  /* 0x0000001930307209 */ /* 0x000fe20003800000 */
[----:B-1----:R-:W-:Y:S01]  /*2390*/  FADD R33, R31, R12 ;  /* 0x0000000c1f217221 */ /* 0x002fe20000000000 */
[----:B------:R-:W-:Y:S01]  /*23a0*/  FMNMX R49, R49, R26, PT ;  /* 0x0000001a31317209 */ /* 0x000fe20003800000 */
[C---:B------:R-:W-:Y:S01]  /*23b0*/  FADD R13, R31.reuse, R13 ;  /* 0x0000000d1f0d7221 */ /* 0x040fe20000000000 */
[----:B------:R-:W3:Y:S01]  /*23c0*/  LDS.128 R24, [R5+0x380] ;  /* 0x0003800005187984 */ /* 0x000ee20000000c00 */
[C---:B------:R-:W-:Y:S01]  /*23d0*/  FADD R14, R31.reuse, R14 ;  /* 0x0000000e1f0e7221 */ /* 0x040fe20000000000 */
[C---:B------:R-:W-:Y:S01]  /*23e0*/  FADD R12, R31.reuse, R15 ;  /* 0x0000000f1f0c7221 */ /* 0x040fe20000000000 */
[----:B------:R-:W-:Y:S01]  /*23f0*/  FMNMX R50, R50, R33, PT ;  /* 0x0000002132327209 */ /* 0x000fe20003800000 */
[C---:B--2---:R-:W-:Y:S01]  /*2400*/  FADD R33, R31.reuse, R20 ;  /* 0x000000141f217221 */ /* 0x044fe20000000000 */
[----:B------:R-:W-:Y:S01]  /*2410*/  FMNMX R40, R40, R13, PT ;  /* 0x0000000d28287209 */ /* 0x000fe20003800000 */
[----:B------:R-:W-:Y:S01]  /*2420*/  FADD R20, R31, R21 ;  /* 0x000000151f147221 */ /* 0x000fe20000000000 */
[----:B------:R-:W-:Y:S01]  /*2430*/  FMNMX R45, R45, R14, PT ;  /* 0x0000000e2d2d7209 */ /* 0x000fe20003800000 */
[----:B------:R-:W-:Y:S01]  /*2440*/  FADD R21, R31, R22 ;  /* 0x000000161f157221 */ /* 0x000fe20000000000 */
[----:B------:R-:W-:-:S02]  /*2450*/  FMNMX R47, R47, R12, PT ;  /* 0x0000000c2f2f7209 */ /* 0x000fc40003800000 */
[----:B------:R-:W0:Y:S01]  /*2460*/  LDS.128 R12, [R5+0x390] ;  /* 0x00039000050c7984 */ /* 0x000e220000000c00 */
[----:B------:R-:W-:Y:S01]  /*2470*/  FADD R32, R31, R23 ;  /* 0x000000171f207221 */ /* 0x000fe20000000000 */
[----:B------:R-:W-:Y:S02]  /*2480*/  FMNMX R39, R39, R20, PT ;  /* 0x0000001427277209 */ /* 0x000fe40003800000 */
[----:B------:R-:W-:Y:S02]  /*2490*/  FMNMX R44, R44, R21, PT ;  /* 0x000000152c2c7209 */ /* 0x000fe40003800000 */
[----:B------:R-:W1:Y:S01]  /*24a0*/  LDS.128 R20, [R5+0x3a0] ;  /* 0x0003a00005147984 */ /* 0x000e620000000c00 */
[C---:B----4-:R-:W-:Y:S01]  /*24b0*/  FADD R16, R31.reuse, R16 ;  /* 0x000000101f107221 */ /* 0x050fe20000000000 */
[----:B------:R-:W-:Y:S01]  /*24c0*/  FADD R17, R31, R17 ;  /* 0x000000111f117221 */ /* 0x000fe20000000000 */
[----:B------:R-:W-:Y:S01]  /*24d0*/  FMNMX R43, R43, R32, PT ;  /* 0x000000202b2b7209 */ /* 0x000fe20003800000 */
[C---:B------:R-:W-:Y:S01]  /*24e0*/  FADD R32, R31.reuse, R18 ;  /* 0x000000121f207221 */ /* 0x040fe20000000000 */
[----:B------:R-:W-:Y:S01]  /*24f0*/  FADD R31, R31, R19 ;  /* 0x000000131f1f7221 */ /* 0x000fe20000000000 */
[----:B------:R-:W-:-:S02]  /*2500*/  FMNMX R51, R51, R16, PT ;  /* 0x0000001033337209 */ /* 0x000fc40003800000 */
[----:B------:R-:W-:Y:S02]  /*2510*/  FMNMX R42, R42, R17, PT ;  /* 0x000000112a2a7209 */ /* 0x000fe40003800000 */
[----:B------:R-:W2:Y:S01]  /*2520*/  LDS.128 R16, [R5+0x3b0] ;  /* 0x0003b00005107984 */ /* 0x000ea20000000c00 */
[----:B------:R-:W-:Y:S01]  /*2530*/  FMNMX R36, R36, R31, PT ;  /* 0x0000001f24247209 */ /* 0x000fe20003800000 */
[C---:B---3--:R-:W-:Y:S01]  /*2540*/  FADD R31, R30.reuse, R26 ;  /* 0x0000001a1e1f7221 */ /* 0x048fe20000000000 */
[C---:B------:R-:W-:Y:S01]  /*2550*/  FADD R24, R30.reuse, R24 ;  /* 0x000000181e187221 */ /* 0x040fe20000000000 */
[C---:B------:R-:W-:Y:S01]  /*2560*/  FADD R25, R30.reuse, R25 ;  /* 0x000000191e197221 */ /* 0x040fe20000000000 */
[----:B------:R-:W-:Y:S02]  /*2570*/  FADD R26, R30, R27 ;  /* 0x0000001b1e1a7221 */ /* 0x000fe40000000000 */
[----:B------:R-:W-:Y:S01]  /*2580*/  FMNMX R46, R46, R31, PT ;  /* 0x0000001f2e2e7209 */ /* 0x000fe20003800000 */
[C---:B0-----:R-:W-:Y:S01]  /*2590*/  FADD R31, R30.reuse, R12 ;  /* 0x0000000c1e1f7221 */ /* 0x041fe20000000000 */
[----:B------:R-:W-:Y:S01]  /*25a0*/  FMNMX R37, R37, R24, PT ;  /* 0x0000001825257209 */ /* 0x000fe20003800000 */
[----:B------:R-:W-:Y:S01]  /*25b0*/  FADD R13, R30, R13 ;  /* 0x0000000d1e0d7221 */ /* 0x000fe20000000000 */
[----:B------:R-:W-:Y:S01]  /*25c0*/  FMNMX R48, R48, R25, PT ;  /* 0x0000001930307209 */ /* 0x000fe20003800000 */
[C---:B------:R-:W-:Y:S01]  /*25d0*/  FADD R14, R30.reuse, R14 ;  /* 0x0000000e1e0e7221 */ /* 0x040fe20000000000 */
[----:B------:R-:W-:Y:S01]  /*25e0*/  FMNMX R49, R49, R26, PT ;  /* 0x0000001a31317209 */ /* 0x000fe20003800000 */
[----:B------:R-:W-:Y:S01]  /*25f0*/  FADD R12, R30, R15 ;  /* 0x0000000f1e0c7221 */ /* 0x000fe20000000000 */
[----:B------:R-:W-:Y:S01]  /*2600*/  FMNMX R50, R50, R31, PT ;  /* 0x0000001f32327209 */ /* 0x000fe20003800000 */
[----:B------:R-:W5:Y:S01]  /*2610*/  LDS.128 R24, [R5+0x3c0] ;  /* 0x0003c00005187984 */ /* 0x000f620000000c00 */
[C---:B-1----:R-:W-:Y:S01]  /*2620*/  FADD R31, R30.reuse, R20 ;  /* 0x000000141e1f7221 */ /* 0x042fe20000000000 */
[----:B------:R-:W-:Y:S01]  /*2630*/  FADD R20, R30, R21 ;  /* 0x000000151e147221 */ /* 0x000fe20000000000 */
[----:B------:R-:W-:Y:S01]  /*2640*/  FMNMX R38, R38, R33, PT ;  /* 0x0000002126267209 */ /* 0x000fe20003800000 */
[C---:B------:R-:W-:Y:S01]  /*2650*/  FADD R33, R30.reuse, R22 ;  /* 0x000000161e217221 */ /* 0x040fe20000000000 */
[----:B------:R-:W-:Y:S01]  /*2660*/  FMNMX R41, R41, R32, PT ;  /* 0x0000002029297209 */ /* 0x000fe20003800000 */
[----:B------:R-:W-:Y:S01]  /*2670*/  FADD R32, R30, R23 ;  /* 0x000000171e207221 */ /* 0x000fe20000000000 */
[----:B------:R-:W-:-:S02]  /*2680*/  FMNMX R40, R40, R13, PT ;  /* 0x0000000d28287209 */ /* 0x000fc40003800000 */
[----:B------:R-:W-:Y:S02]  /*2690*/  FMNMX R45, R45, R14, PT ;  /* 0x0000000e2d2d7209 */ /* 0x000fe40003800000 */
[----:B------:R-:W-:Y:S02]  /*26a0*/  FMNMX R47, R47, R12, PT ;  /* 0x0000000c2f2f7209 */ /* 0x000fe40003800000 */
[----:B------:R-:W0:Y:S01]  /*26b0*/  LDS.128 R12, [R5+0x3d0] ;  /* 0x0003d000050c7984 */ /* 0x000e220000000c00 */
[----:B------:R-:W-:-:S03]  /*26c0*/  FMNMX R39, R39, R20, PT ;  /* 0x0000001427277209 */ /* 0x000fc60003800000 */
[----:B------:R-:W1:Y:S01]  /*26d0*/  LDS.128 R20, [R5+0x3e0] ;  /* 0x0003e00005147984 */ /* 0x000e620000000c00 */
[----:B------:R-:W-:Y:S01]  /*26e0*/  FMNMX R38, R38, R31, PT ;  /* 0x0000001f26267209 */ /* 0x000fe20003800000 */
[----:B--2---:R-:W-:Y:S01]  /*26f0*/  FADD R34, R30, R18 ;  /* 0x000000121e227221 */ /* 0x004fe20000000000 */
[----:B------:R-:W-:Y:S01]  /*2700*/  FMNMX R44, R44, R33, PT ;  /* 0x000000212c2c7209 */ /* 0x000fe20003800000 */
[C---:B------:R-:W-:Y:S01]  /*2710*/  FADD R33, R30.reuse, R17 ;  /* 0x000000111e217221 */ /* 0x040fe20000000000 */
[----:B------:R-:W-:Y:S01]  /*2720*/  FMNMX R43, R43, R32, PT ;  /* 0x000000202b2b7209 */ /* 0x000fe20003800000 */
[C---:B------:R-:W-:Y:S01]  /*2730*/  FADD R32, R30.reuse, R16 ;  /* 0x000000101e207221 */ /* 0x040fe20000000000 */
[----:B------:R-:W-:Y:S02]  /*2740*/  FADD R31, R30, R19 ;  /* 0x000000131e1f7221 */ /* 0x000fe40000000000 */
[----:B------:R1:W2:Y:S01]  /*2750*/  LDS.128 R16, [R5+0x3f0] ;  /* 0x0003f00005107984 */ /* 0x0002a20000000c00 */
[----:B------:R-:W-:-:S02]  /*2760*/  MOV R35, UR8 ;  /* 0x0000000800237c02 */ /* 0x000fc40008000f00 */
[----:B------:R-:W-:Y:S02]  /*2770*/  FMNMX R51, R51, R32, PT ;  /* 0x0000002033337209 */ /* 0x000fe40003800000 */
[----:B------:R-:W-:Y:S01]  /*2780*/  FMNMX R30, R42, R33, PT ;  /* 0x000000212a1e7209 */ /* 0x000fe20003800000 */
[----:B------:R-:W-:-:S03]  /*2790*/  IMAD.WIDE R32, R35, 0x10, R10 ;  /* 0x0000001023207825 */ /* 0x000fc600078e020a */
[----:B------:R-:W-:Y:S01]  /*27a0*/  ISETP.GE.U32.AND P0, PT, R32, R6, PT ;  /* 0x000000062000720c */ /* 0x000fe20003f06070 */
[----:B-----5:R-:W-:-:S03]  /*27b0*/  FADD R25, R2, R25 ;  /* 0x0000001902197221 */ /* 0x020fc60000000000 */
[----:B------:R-:W-:Y:S01]  /*27c0*/  ISETP.GE.U32.AND.EX P0, PT, R33, R7, PT, P0 ;  /* 0x000000072100720c */ /* 0x000fe20003f06100 */
[----:B------:R-:W-:Y:S01]  /*27d0*/  FADD R11, R2, R26 ;  /* 0x0000001a020b7221 */ /* 0x000fe20000000000 */
[----:B------:R-:W-:Y:S01]  /*27e0*/  FMNMX R48, R48, R25, PT ;  /* 0x0000001930307209 */ /* 0x000fe20003800000 */
[----:B------:R-:W-:-:S03]  /*27f0*/  FADD R24, R2, R24 ;  /* 0x0000001802187221 */ /* 0x000fc60000000000 */
[----:B------:R-:W-:Y:S01]  /*2800*/  FMNMX R46, R46, R11, PT ;  /* 0x0000000b2e2e7209 */ /* 0x000fe20003800000 */
[C---:B0-----:R-:W-:Y:S01]  /*2810*/  FADD R25, R2.reuse, R12 ;  /* 0x0000000c02197221 */ /* 0x041fe20000000000 */
[C---:B------:R-:W-:Y:S01]  /*2820*/  FADD R14, R2.reuse, R14 ;  /* 0x0000000e020e7221 */ /* 0x040fe20000000000 */
[C---:B------:R-:W-:Y:S01]  /*2830*/  FADD R12, R2.reuse, R15 ;  /* 0x0000000f020c7221 */ /* 0x040fe20000000000 */
[C---:B-1----:R-:W-:Y:S01]  /*2840*/  FADD R5, R2.reuse, R20 ;  /* 0x0000001402057221 */ /* 0x042fe20000000000 */
[C---:B------:R-:W-:Y:S02]  /*2850*/  FADD R26, R2.reuse, R27 ;  /* 0x0000001b021a7221 */ /* 0x040fe40000000000 */
[----:B------:R-:W-:Y:S01]  /*2860*/  FMNMX R45, R45, R14, PT ;  /* 0x0000000e2d2d7209 */ /* 0x000fe20003800000 */
[C---:B------:R-:W-:Y:S01]  /*2870*/  FADD R13, R2.reuse, R13 ;  /* 0x0000000d020d7221 */ /* 0x040fe20000000000 */
[----:B------:R-:W-:Y:S01]  /*2880*/  FMNMX R47, R47, R12, PT ;  /* 0x0000000c2f2f7209 */ /* 0x000fe20003800000 */
[----:B------:R-:W-:Y:S01]  /*2890*/  FADD R14, R2, R21 ;  /* 0x00000015020e7221 */ /* 0x000fe20000000000 */
[----:B------:R-:W-:Y:S01]  /*28a0*/  FMNMX R38, R38, R5, PT ;  /* 0x0000000526267209 */ /* 0x000fe20003800000 */
[C---:B------:R-:W-:Y:S01]  /*28b0*/  FADD R11, R2.reuse, R22 ;  /* 0x00000016020b7221 */ /* 0x040fe20000000000 */
[C---:B------:R-:W-:Y:S01]  /*28c0*/  FADD R12, R2.reuse, R23 ;  /* 0x00000017020c7221 */ /* 0x040fe20000000000 */
[C---:B--2---:R-:W-:Y:S01]  /*28d0*/  FADD R16, R2.reuse, R16 ;  /* 0x0000001002107221 */ /* 0x044fe20000000000 */
[C---:B------:R-:W-:Y:S01]  /*28e0*/  FADD R17, R2.reuse, R17 ;  /* 0x0000001102117221 */ /* 0x040fe20000000000 */
        /* <DEDUP_REMOVED lines=9> */
[----:B------:R-:W-:Y:S02]  /*2980*/  FMNMX R39, R39, R14, PT ;  /* 0x0000000e27277209 */ /* 0x000fe40003800000 */
[----:B------:R-:W-:Y:S02]  /*2990*/  FMNMX R44, R44, R11, PT ;  /* 0x0000000b2c2c7209 */ /* 0x000fe40003800000 */
[----:B------:R-:W-:Y:S02]  /*29a0*/  FMNMX R43, R43, R12, PT ;  /* 0x0000000c2b2b7209 */ /* 0x000fe40003800000 */
[----:B------:R-:W-:Y:S02]  /*29b0*/  FMNMX R41, R30, R17, PT ;  /* 0x000000111e297209 */ /* 0x000fe40003800000 */
[----:B------:R-:W-:Y:S02]  /*29c0*/  FMNMX R51, R10, R5, PT ;  /* 0x000000050a337209 */ /* 0x000fe40003800000 */
        /* <DEDUP_REMOVED lines=24> */
[----:B------:R-:W3:Y:S01]  /*2b50*/  LDG.E R0, desc[UR6][R10.64] ;  /* 0x000000060a007981 */ /* 0x000ee2000c1e1900 */
[----:B------:R-:W-:Y:S01]  /*2b60*/  FMUL R25, R25, UR4 ;  /* 0x0000000419197c20 */ /* 0x000fe20008400000 */
[----:B0-----:R-:W-:-:S04]  /*2b70*/  IMAD.WIDE R2, R4, 0x4, R10 ;  /* 0x0000000404027825 */ /* 0x001fc800078e020a */
[----:B---3--:R-:W-:-:S05]  /*2b80*/  FMNMX R25, R0, R25, PT ;  /* 0x0000001900197209 */ /* 0x008fca0003800000 */
[----:B------:R0:W-:Y:S04]  /*2b90*/  STG.E desc[UR6][R10.64], R25 ;  /* 0x000000190a007986 */ /* 0x0001e8000c101906 */
[----:B------:R-:W3:Y:S01]  /*2ba0*/  LDG.E R0, desc[UR6][R2.64] ;  /* 0x0000000602007981 */ /* 0x000ee2000c1e1900 */
[----:B------:R-:W-:Y:S01]  /*2bb0*/  FMUL R5, R40, UR4 ;  /* 0x0000000428057c20 */ /* 0x000fe20008400000 */
[----:B-1----:R-:W-:-:S04]  /*2bc0*/  IMAD.WIDE R6, R4, 0x4, R2 ;  /* 0x0000000404067825 */ /* 0x002fc800078e0202 */
[----:B---3--:R-:W-:-:S05]  /*2bd0*/  FMNMX R5, R0, R5, PT ;  /* 0x0000000500057209 */ /* 0x008fca0003800000 */
[----:B------:R1:W-:Y:S04]  /*2be0*/  STG.E desc[UR6][R2.64], R5 ;  /* 0x0000000502007986 */ /* 0x0003e8000c101906 */
[----:B------:R-:W3:Y:S01]  /*2bf0*/  LDG.E R0, desc[UR6][R6.64] ;  /* 0x0000000606007981 */ /* 0x000ee2000c1e1900 */
[----:B------:R-:W-:Y:S01]  /*2c00*/  FMUL R45, R45, UR4 ;  /* 0x000000042d2d7c20 */ /* 0x000fe20008400000 */
[----:B--2---:R-:W-:-:S04]  /*2c10*/  IMAD.WIDE R8, R4, 0x4, R6 ;  /* 0x0000000404087825 */ /* 0x004fc800078e0206 */
[----:B---3--:R-:W-:-:S05]  /*2c20*/  FMNMX R45, R0, R45, PT ;  /* 0x0000002d002d7209 */ /* 0x008fca0003800000 */
        /* <DEDUP_REMOVED lines=32> */
[----:B------:R-:W-:Y:S01]  /*2e30*/  FMUL R41, R41, UR4 ;  /* 0x0000000429297c20 */ /* 0x000fe20008400000 */
[----:B0-----:R-:W-:-:S04]  /*2e40*/  IMAD.WIDE R6, R4, 0x4, R2 ;  /* 0x0000000404067825 */ /* 0x001fc800078e0202 */
[----:B--2---:R-:W-:-:S05]  /*2e50*/  FMNMX R41, R0, R41, PT ;  /* 0x0000002900297209 */ /* 0x004fca0003800000 */
[----:B------:R-:W-:Y:S04]  /*2e60*/  STG.E desc[UR6][R2.64], R41 ;  /* 0x0000002902007986 */ /* 0x000fe8000c101906 */
[----:B------:R-:W2:Y:S01]  /*2e70*/  LDG.E R0, desc[UR6][R6.64] ;  /* 0x0000000606007981 */ /* 0x000ea2000c1e1900 */
[----:B------:R-:W-:Y:S01]  /*2e80*/  FMUL R51, R51, UR4 ;  /* 0x0000000433337c20 */ /* 0x000fe20008400000 */
[----:B------:R-:W-:-:S04]  /*2e90*/  IMAD.WIDE R4, R4, 0x4, R6 ;  /* 0x0000000404047825 */ /* 0x000fc800078e0206 */
[----:B--2---:R-:W-:-:S05]  /*2ea0*/  FMNMX R51, R0, R51, PT ;  /* 0x0000003300337209 */ /* 0x004fca0003800000 */
[----:B------:R-:W-:Y:S04]  /*2eb0*/  STG.E desc[UR6][R6.64], R51 ;  /* 0x0000003306007986 */ /* 0x000fe8000c101906 */
[----:B------:R-:W2:Y:S01]  /*2ec0*/  LDG.E R0, desc[UR6][R4.64] ;  /* 0x0000000604007981 */ /* 0x000ea2000c1e1900 */
[----:B-1----:R-:W-:-:S05]  /*2ed0*/  FMUL R9, R36, UR4 ;  /* 0x0000000424097c20 */ /* 0x002fca0008400000 */
[----:B--2---:R-:W-:-:S05]  /*2ee0*/  FMNMX R9, R0, R9, PT ;  /* 0x0000000900097209 */ /* 0x004fca0003800000 */
[----:B------:R-:W-:Y:S01]  /*2ef0*/  STG.E desc[UR6][R4.64], R9 ;  /* 0x0000000904007986 */ /* 0x000fe2000c101906 */
[----:B------:R-:W-:Y:S05]  /*2f00*/  EXIT ;  /* 0x000000000000794d */ /* 0x000fea0003800000 */
.L_x_3:
        /* <DEDUP_REMOVED lines=15> */
.L_x_10:


//--------------------- .text._Z5sgemmPKfS0_Pfiii --------------------------
	.section	.text._Z5sgemmPKfS0_Pfiii,"ax",@progbits
	.align	128
        .global         _Z5sgemmPKfS0_Pfiii
        .type           _Z5sgemmPKfS0_Pfiii,@function
        .size           _Z5sgemmPKfS0_Pfiii,(.L_x_11 - _Z5sgemmPKfS0_Pfiii)
        .other          _Z5sgemmPKfS0_Pfiii,@"STO_CUDA_ENTRY STV_DEFAULT"
_Z5sgemmPKfS0_Pfiii:
.text._Z5sgemmPKfS0_Pfiii:
[----:B------:R-:W-:Y:S08]  /*0000*/  LDC R1, c[0x0][0x37c] ;  /* 0x0000df00ff017b82 */ /* 0x000ff00000000800 */
[----:B------:R-:W0:Y:S02]  /*0010*/  LDC R6, c[0x0][0x3a0] ;  /* 0x0000e800ff067b82 */ /* 0x000e240000000800 */
[----:B0-----:R-:W-:-:S13]  /*0020*/  ISETP.GE.AND P0, PT, R6, 0x1, PT ;  /* 0x000000010600780c */ /* 0x001fda0003f06270 */
[----:B------:R-:W-:Y:S05]  /*0030*/  @!P0 EXIT ;  /* 0x000000000000894d */ /* 0x000fea0003800000 */
[----:B------:R-:W0:Y:S01]  /*0040*/  S2R R2, SR_CTAID.Y ;  /* 0x0000000000027919 */ /* 0x000e220000002600 */
[----:B------:R-:W0:Y:S01]  /*0050*/  LDC R3, c[0x0][0x370] ;  /* 0x0000dc00ff037b82 */ /* 0x000e220000000800 */
[----:B------:R-:W1:Y:S01]  /*0060*/  LDCU.64 UR4, c[0x0][0x358] ;  /* 0x00006b00ff0477ac */ /* 0x000e620008000a00 */
[----:B------:R-:W-:Y:S01]  /*0070*/  ISETP.GE.U32.AND P1, PT, R6, 0x8, PT ;  /* 0x000000080600780c */ /* 0x000fe20003f26070 */
[----:B------:R-:W2:Y:S01]  /*0080*/  S2R R0, SR_CTAID.X ;  /* 0x0000000000007919 */ /* 0x000ea20000002500 */
[----:B------:R-:W-:-:S04]  /*0090*/  HFMA2 R4, -RZ, RZ, 0, 0 ;  /* 0x00000000ff047431 */ /* 0x000fc800000001ff */
[----:B------:R-:W3:Y:S01]  /*00a0*/  LDC.64 R16, c[0x0][0x390] ;  /* 0x0000e400ff107b82 */ /* 0x000ee20000000a00 */
[----:B0-----:R-:W-:Y:S01]  /*00b0*/  IMAD R5, R2, R3, RZ ;  /* 0x0000000302057224 */ /* 0x001fe200078e02ff */
[----:B------:R-:W-:-:S04]  /*00c0*/  LOP3.LUT R2, R6, 0x7, RZ, 0xc0, !PT ;  /* 0x0000000706027812 */ /* 0x000fc800078ec0ff */
[----:B--2---:R-:W-:Y:S02]  /*00d0*/  IADD3 R7, PT, PT, R5, R0, RZ ;  /* 0x0000000005077210 */ /* 0x004fe40007ffe0ff */
[----:B------:R-:W-:-:S03]  /*00e0*/  ISETP.NE.AND P0, PT, R2, RZ, PT ;  /* 0x000000ff0200720c */ /* 0x000fc60003f05270 */
[----:B---3--:R-:W-:-:S05]  /*00f0*/  IMAD.WIDE R16, R7, 0x4, R16 ;  /* 0x0000000407107825 */ /* 0x008fca00078e0210 */
[----:B-1----:R0:W5:Y:S01]  /*0100*/  LDG.E R29, desc[UR4][R16.64] ;  /* 0x00000004101d7981 */ /* 0x002162000c1e1900 */
[----:B------:R-:W-:Y:S05]  /*0110*/  @!P1 BRA `(.L_x_4) ;  /* 0x0000000400549947 */ /* 0x000fea0003800000 */
[----:B------:R-:W-:Y:S01]  /*0120*/  LOP3.LUT R4, R6, 0x7ffffff8, RZ, 0xc0, !PT ;  /* 0x7ffffff806047812 */ /* 0x000fe200078ec0ff */
[C-C-:B------:R-:W-:Y:S01]  /*0130*/  IMAD R10, R3.reuse, 0x3, R0.reuse ;  /* 0x00000003030a7824 */ /* 0x140fe200078e0200 */
[----:B------:R-:W-:Y:S01]  /*0140*/  IADD3 R13, PT, PT, R0, R3, RZ ;  /* 0x00000003000d7210 */ /* 0x000fe20007ffe0ff */
[C-C-:B------:R-:W-:Y:S01]  /*0150*/  IMAD R14, R3.reuse, 0x5, R0.reuse ;  /* 0x00000005030e7824 */ /* 0x140fe200078e0200 */
[CC--:B------:R-:W-:Y:S01]  /*0160*/  LEA R8, R3.reuse, R0.reuse, 0x1 ;  /* 0x0000000003087211 */ /* 0x0c0fe200078e08ff */
[C-C-:B------:R-:W-:Y:S01]  /*0170*/  IMAD R7, R3.reuse, 0x6, R0.reuse ;  /* 0x0000000603077824 */ /* 0x140fe200078e0200 */
[C---:B------:R-:W-:Y:S01]  /*0180*/  LEA R12, R3.reuse, R0, 0x2 ;  /* 0x00000000030c7211 */ /* 0x040fe200078e10ff */
[----:B------:R-:W-:Y:S01]  /*0190*/  IMAD R9, R3, 0x7, R0 ;  /* 0x0000000703097824 */ /* 0x000fe200078e0200 */
[----:B------:R-:W-:Y:S02]  /*01a0*/  IADD3 R15, PT, PT, R5, 0x3, RZ ;  /* 0x00000003050f7810 */ /* 0x000fe40007ffe0ff */
[----:B------:R-:W-:-:S02]  /*01b0*/  MOV R26, 0x3 ;  /* 0x00000003001a7802 */ /* 0x000fc40000000f00 */
[----:B------:R-:W-:Y:S02]  /*01c0*/  MOV R11, R0 ;  /* 0x00000000000b7202 */ /* 0x000fe40000000f00 */
[----:B------:R-:W-:-:S07]  /*01d0*/  IADD3 R6, PT, PT, -R4, RZ, RZ ;  /* 0x000000ff04067210 */ /* 0x000fce0007ffe1ff */
.L_x_5:
[----:B-1----:R-:W1:Y:S01]  /*01e0*/  LDC.64 R20, c[0x0][0x388] ;  /* 0x0000e200ff147b82 */ /* 0x002e620000000a00 */
[----:B------:R-:W-:Y:S02]  /*01f0*/  ISETP.NE.AND P1, PT, R26, 0x3, PT ;  /* 0x000000031a00780c */ /* 0x000fe40003f25270 */
[----:B------:R-:W-:-:S05]  /*0200*/  IADD3 R23, PT, PT, R15, -0x3, RZ ;  /* 0xfffffffd0f177810 */ /* 0x000fca0007ffe0ff */
[----:B------:R-:W2:Y:S06]  /*0210*/  LDC.64 R18, c[0x0][0x380] ;  /* 0x0000e000ff127b82 */ /* 0x000eac0000000a00 */
[----:B------:R-:W-:Y:S01]  /*0220*/  @!P1 STG.E desc[UR4][R16.64], RZ ;  /* 0x000000ff10009986 */ /* 0x000fe2000c101904 */
[----:B-1----:R-:W-:-:S06]  /*0230*/  IMAD.WIDE.U32 R22, R23, 0x4, R20 ;  /* 0x0000000417167825 */ /* 0x002fcc00078e0014 */
[----:B------:R-:W3:Y:S01]  /*0240*/  LDG.E R22, desc[UR4][R22.64] ;  /* 0x0000000416167981 */ /* 0x000ee2000c1e1900 */
[----:B--2---:R-:W-:-:S06]  /*0250*/  IMAD.WIDE.U32 R24, R11, 0x4, R18 ;  /* 0x000000040b187825 */ /* 0x004fcc00078e0012 */
[----:B------:R-:W3:Y:S01]  /*0260*/  LDG.E R24, desc[UR4][R24.64] ;  /* 0x0000000418187981 */ /* 0x000ee2000c1e1900 */
[----:B-----5:R-:W-:Y:S02]  /*0270*/  @!P1 MOV R29, RZ ;  /* 0x000000ff001d9202 */ /* 0x020fe40000000f00 */
[----:B------:R-:W-:-:S03]  /*0280*/  IADD3 R28, PT, PT, R15, -0x2, RZ ;  /* 0xfffffffe0f1c7810 */ /* 0x000fc60007ffe0ff */
[----:B---3--:R-:W-:Y:S02]  /*0290*/  FFMA R27, R22, R24, R29 ;  /* 0x00000018161b7223 */ /* 0x008fe4000000001d */
[----:B------:R-:W-:-:S04]  /*02a0*/  IMAD.WIDE.U32 R22, R28, 0x4, R20 ;  /* 0x000000041c167825 */ /* 0x000fc800078e0014 */
[--C-:B------:R-:W-:Y:S01]  /*02b0*/  IMAD.WIDE.U32 R28, R13, 0x4, R18.reuse ;  /* 0x000000040d1c7825 */ /* 0x100fe200078e0012 */
[----:B------:R1:W-:Y:S04]  /*02c0*/  STG.E desc[UR4][R16.64], R27 ;  /* 0x0000001b10007986 */ /* 0x0003e8000c101904 */
[----:B------:R2:W1:Y:S04]  /*02d0*/  LDG.E R22, desc[UR4][R22.64] ;  /* 0x0000000416167981 */ /* 0x000468000c1e1900 */
[----:B------:R-:W1:Y:S01]  /*02e0*/  LDG.E R28, desc[UR4][R28.64] ;  /* 0x000000041c1c7981 */ /* 0x000e62000c1e1900 */
[----:B------:R-:W-:Y:S01]  /*02f0*/  IMAD.WIDE.U32 R24, R8, 0x4, R18 ;  /* 0x0000000408187825 */ /* 0x000fe200078e0012 */
[----:B--2---:R-:W-:-:S03]  /*0300*/  IADD3 R23, PT, PT, R15, -0x1, RZ ;  /* 0xffffffff0f177810 */ /* 0x004fc60007ffe0ff */
[----:B-1----:R-:W-:Y:S02]  /*0310*/  FFMA R27, R22, R28, R27 ;  /* 0x0000001c161b7223 */ /* 0x002fe4000000001b */
[----:B------:R-:W-:-:S03]  /*0320*/  IMAD.WIDE.U32 R22, R23, 0x4, R20 ;  /* 0x0000000417167825 */ /* 0x000fc600078e0014 */
[----:B------:R1:W-:Y:S04]  /*0330*/  STG.E desc[UR4][R16.64], R27 ;  /* 0x0000001b10007986 */ /* 0x0003e8000c101904 */
[----:B------:R-:W1:Y:S04]  /*0340*/  LDG.E R22, desc[UR4][R22.64] ;  /* 0x0000000416167981 */ /* 0x000e68000c1e1900 */
[----:B------:R-:W1:Y:S01]  /*0350*/  LDG.E R24, desc[UR4][R24.64] ;  /* 0x0000000418187981 */ /* 0x000e62000c1e1900 */
[----:B------:R-:W-:-:S04]  /*0360*/  IMAD.WIDE.U32 R28, R10, 0x4, R18 ;  /* 0x000000040a1c7825 */ /* 0x000fc800078e0012 */
[----:B-1----:R-:W-:Y:S01]  /*0370*/  FFMA R27, R22, R24, R27 ;  /* 0x00000018161b7223 */ /* 0x002fe2000000001b */
[----:B------:R-:W-:-:S04]  /*0380*/  IMAD.WIDE.U32 R22, R15, 0x4, R20 ;  /* 0x000000040f167825 */ /* 0x000fc800078e0014 */
[----:B------:R1:W-:Y:S04]  /*0390*/  STG.E desc[UR4][R16.64], R27 ;  /* 0x0000001b10007986 */ /* 0x0003e8000c101904 */
[----:B------:R-:W1:Y:S04]  /*03a0*/  LDG.E R22, desc[UR4][R22.64] ;  /* 0x0000000416167981 */ /* 0x000e68000c1e1900 */
[----:B------:R-:W1:Y:S01]  /*03b0*/  LDG.E R28, desc[UR4][R28.64] ;  /* 0x000000041c1c7981 */ /* 0x000e62000c1e1900 */
[----:B------:R-:W-:Y:S01]  /*03c0*/  IADD3 R25, PT, PT, R15, 0x1, RZ ;  /* 0x000000010f197810 */ /* 0x000fe20007ffe0ff */
[----:B-1----:R-:W-:-:S04]  /*03d0*/  FFMA R27, R22, R28, R27 ;  /* 0x0000001c161b7223 */ /* 0x002fc8000000001b */
[----:B------:R-:W-:-:S04]  /*03e0*/  IMAD.WIDE.U32 R22, R25, 0x4, R20 ;  /* 0x0000000419167825 */ /* 0x000fc800078e0014 */
[----:B------:R-:W-:Y:S01]  /*03f0*/  IMAD.WIDE.U32 R24, R12, 0x4, R18 ;  /* 0x000000040c187825 */ /* 0x000fe200078e0012 */
[----:B------:R1:W-:Y:S04]  /*0400*/  STG.E desc[UR4][R16.64], R27 ;  /* 0x0000001b10007986 */ /* 0x0003e8000c101904 */
[----:B------:R-:W2:Y:S04]  /*0410*/  LDG.E R22, desc[UR4][R22.64] ;  /* 0x0000000416167981 */ /* 0x000ea8000c1e1900 */
[----:B------:R-:W2:Y:S01]  /*0420*/  LDG.E R25, desc[UR4][R24.64] ;  /* 0x0000000418197981 */ /* 0x000ea2000c1e1900 */
[----:B------:R-:W-:-:S02]  /*0430*/  VIADD R29, R15, 0x2 ;  /* 0x000000020f1d7836 */ /* 0x000fc40000000000 */
[----:B--2---:R-:W-:Y:S02]  /*0440*/  FFMA R25, R22, R25, R27 ;  /* 0x0000001916197223 */ /* 0x004fe4000000001b */
[----:B------:R-:W-:-:S04]  /*0450*/  IMAD.WIDE.U32 R22, R29, 0x4, R20 ;  /* 0x000000041d167825 */ /* 0x000fc800078e0014 */
[----:B------:R-:W-:Y:S01]  /*0460*/  IMAD.WIDE.U32 R28, R14, 0x4, R18 ;  /* 0x000000040e1c7825 */ /* 0x000fe200078e0012 */
[----:B------:R2:W-:Y:S04]  /*0470*/  STG.E desc[UR4][R16.64], R25 ;  /* 0x0000001910007986 */ /* 0x0005e8000c101904 */
[----:B------:R-:W1:Y:S04]  /*0480*/  LDG.E R22, desc[UR4][R22.64] ;  /* 0x0000000416167981 */ /* 0x000e68000c1e1900 */
[----:B------:R3:W1:Y:S01]  /*0490*/  LDG.E R28, desc[UR4][R28.64] ;  /* 0x000000041c1c7981 */ /* 0x000662000c1e1900 */
[----:B------:R-:W-:-:S02]  /*04a0*/  IADD3 R24, PT, PT, R15, 0x4, RZ ;  /* 0x000000040f187810 */ /* 0x000fc40007ffe0ff */
[----:B---3--:R-:W-:Y:S01]  /*04b0*/  IADD3 R29, PT, PT, R15, 0x3, RZ ;  /* 0x000000030f1d7810 */ /* 0x008fe20007ffe0ff */
[----:B-1----:R-:W-:-:S04]  /*04c0*/  FFMA R27, R22, R28, R25 ;  /* 0x0000001c161b7223 */ /* 0x002fc80000000019 */
[----:B------:R-:W-:-:S04]  /*04d0*/  IMAD.WIDE.U32 R22, R29, 0x4, R20 ;  /* 0x000000041d167825 */ /* 0x000fc800078e0014 */
[----:B------:R-:W-:Y:S01]  /*04e0*/  IMAD.WIDE.U32 R20, R24, 0x4, R20 ;  /* 0x0000000418147825 */ /* 0x000fe200078e0014 */
[----:B------:R1:W-:Y:S03]  /*04f0*/  STG.E desc[UR4][R16.64], R27 ;  /* 0x0000001b10007986 */ /* 0x0003e6000c101904 */
[--C-:B--2---:R-:W-:Y:S01]  /*0500*/  IMAD.WIDE.U32 R24, R7, 0x4, R18.reuse ;  /* 0x0000000407187825 */ /* 0x104fe200078e0012 */
[----:B------:R-:W2:Y:S05]  /*0510*/  LDG.E R22, desc[UR4][R22.64] ;  /* 0x0000000416167981 */ /* 0x000eaa000c1e1900 */
[----:B------:R-:W2:Y:S01]  /*0520*/  LDG.E R24, desc[UR4][R24.64] ;  /* 0x0000000418187981 */ /* 0x000ea2000c1e1900 */
[----:B------:R-:W-:Y:S01]  /*0530*/  IMAD.WIDE.U32 R18, R9, 0x4, R18 ;  /* 0x0000000409127825 */ /* 0x000fe200078e0012 */
[----:B------:R-:W-:-:S03]  /*0540*/  IADD3 R6, PT, PT, R6, 0x8, RZ ;  /* 0x0000000806067810 */ /* 0x000fc60007ffe0ff */
[----:B--2---:R-:W-:-:S05]  /*0550*/  FFMA R23, R22, R24, R27 ;  /* 0x0000001816177223 */ /* 0x004fca000000001b */
[----:B------:R1:W-:Y:S04]  /*0560*/  STG.E desc[UR4][R16.64], R23 ;  /* 0x0000001710007986 */ /* 0x0003e8000c101904 */
[----:B------:R-:W2:Y:S04]  /*0570*/  LDG.E R20, desc[UR4][R20.64] ;  /* 0x0000000414147981 */ /* 0x000ea8000c1e1900 */
[----:B------:R-:W2:Y:S01]  /*0580*/  LDG.E R18, desc[UR4][R18.64] ;  /* 0x0000000412127981 */ /* 0x000ea2000c1e1900 */
[----:B------:R-:W-:Y:S01]  /*0590*/  ISETP.NE.AND P1, PT, R6, RZ, PT ;  /* 0x000000ff0600720c */ /* 0x000fe20003f25270 */
[----:B------:R-:W-:Y:S01]  /*05a0*/  IMAD R14, R3, 0x8, R14 ;  /* 0x00000008030e7824 */ /* 0x000fe200078e020e */
[----:B------:R-:W-:-:S02]  /*05b0*/  IADD3 R26, PT, PT, R26, 0x8, RZ ;  /* 0x000000081a1a7810 */ /* 0x000fc40007ffe0ff */
[----:B------:R-:W-:Y:S02]  /*05c0*/  IADD3 R15, PT, PT, R15, 0x8, RZ ;  /* 0x000000080f0f7810 */ /* 0x000fe40007ffe0ff */
[C---:B------:R-:W-:Y:S02]  /*05d0*/  LEA R13, R3.reuse, R13, 0x3 ;  /* 0x0000000d030d7211 */ /* 0x040fe400078e18ff */
[C---:B------:R-:W-:Y:S02]  /*05e0*/  LEA R8, R3.reuse, R8, 0x3 ;  /* 0x0000000803087211 */ /* 0x040fe400078e18ff */
[C---:B------:R-:W-:Y:S02]  /*05f0*/  LEA R10, R3.reuse, R10, 0x3 ;  /* 0x0000000a030a7211 */ /* 0x040fe400078e18ff */
[C---:B------:R-:W-:Y:S02]  /*0600*/  LEA R12, R3.reuse, R12, 0x3 ;  /* 0x0000000c030c7211 */ /* 0x040fe400078e18ff */
[----:B------:R-:W-:-:S02]  /*0610*/  LEA R7, R3, R7, 0x3 ;  /* 0x0000000703077211 */ /* 0x000fc400078e18ff */
[C---:B------:R-:W-:Y:S02]  /*0620*/  LEA R9, R3.reuse, R9, 0x3 ;  /* 0x0000000903097211 */ /* 0x040fe400078e18ff */
[----:B------:R-:W-:Y:S01]  /*0630*/  LEA R11, R3, R11, 0x3 ;  /* 0x0000000b030b7211 */ /* 0x000fe200078e18ff */
[----:B--2---:R-:W-:-:S05]  /*0640*/  FFMA R29, R20, R18, R23 ;  /* 0x00000012141d7223 */ /* 0x004fca0000000017 */
[----:B------:R1:W-:Y:S01]  /*0650*/  STG.E desc[UR4][R16.64], R29 ;  /* 0x0000001d10007986 */ /* 0x0003e2000c101904 */
[----:B------:R-:W-:Y:S05]  /*0660*/  @P1 BRA `(.L_x_5) ;  /* 0xfffffff800dc1947 */ /* 0x000fea000383ffff */
.L_x_4:
[----:B------:R-:W-:Y:S05]  /*0670*/  @!P0 EXIT ;  /* 0x000000000000894d */ /* 0x000fea0003800000 */
[----:B------:R-:W2:Y:S01]  /*0680*/  LDC R10, c[0x0][0x3a0] ;  /* 0x0000e800ff0a7b82 */ /* 0x000ea20000000800 */
[----:B------:R-:W-:Y:S02]  /*0690*/  ISETP.GE.U32.AND P1, PT, R2, 0x4, PT ;  /* 0x000000040200780c */ /* 0x000fe40003f26070 */
[----:B-----5:R-:W-:Y:S02]  /*06a0*/  MOV R11, R29 ;  /* 0x0000001d000b7202 */ /* 0x020fe40000000f00 */
[----:B--2---:R-:W-:-:S04]  /*06b0*/  LOP3.LUT R14, R10, 0x3, RZ, 0xc0, !PT ;  /* 0x000000030a0e7812 */ /* 0x004fc800078ec0ff */
[----:B------:R-:W-:-:S05]  /*06c0*/  ISETP.NE.AND P0, PT, R14, RZ, PT ;  /* 0x000000ff0e00720c */ /* 0x000fca0003f05270 */
[----:B------:R-:W-:Y:S08]  /*06d0*/  @!P1 BRA `(.L_x_6) ;  /* 0x0000000000989947 */ /* 0x000ff00003800000 */
[----:B------:R-:W2:Y:S01]  /*06e0*/  LDC.64 R8, c[0x0][0x388] ;  /* 0x0000e200ff087b82 */ /* 0x000ea20000000a00 */
[C---:B------:R-:W-:Y:S01]  /*06f0*/  ISETP.NE.AND P1, PT, R4.reuse, RZ, PT ;  /* 0x000000ff0400720c */ /* 0x040fe20003f25270 */
[----:B------:R-:W-:Y:S01]  /*0700*/  IMAD R2, R4, R3, R0 ;  /* 0x0000000304027224 */ /* 0x000fe200078e0200 */
[----:B------:R-:W-:-:S05]  /*0710*/  IADD3 R15, PT, PT, R5, R4, RZ ;  /* 0x00000004050f7210 */ /* 0x000fca0007ffe0ff */
[----:B------:R-:W3:Y:S06]  /*0720*/  LDC.64 R6, c[0x0][0x380] ;  /* 0x0000e000ff067b82 */ /* 0x000eec0000000a00 */
[----:B------:R-:W-:Y:S01]  /*0730*/  @!P1 STG.E desc[UR4][R16.64], RZ ;  /* 0x000000ff10009986 */ /* 0x000fe2000c101904 */
[----:B--2---:R-:W-:-:S06]  /*0740*/  IMAD.WIDE.U32 R20, R15, 0x4, R8 ;  /* 0x000000040f147825 */ /* 0x004fcc00078e0008 */
[----:B------:R-:W2:Y:S01]  /*0750*/  LDG.E R20, desc[UR4][R20.64] ;  /* 0x0000000414147981 */ /* 0x000ea2000c1e1900 */
[----:B---3--:R-:W-:-:S06]  /*0760*/  IMAD.WIDE.U32 R12, R2, 0x4, R6 ;  /* 0x00000004020c7825 */ /* 0x008fcc00078e0006 */
[----:B------:R-:W2:Y:S01]  /*0770*/  LDG.E R12, desc[UR4][R12.64] ;  /* 0x000000040c0c7981 */ /* 0x000ea2000c1e1900 */
[----:B------:R-:W-:Y:S02]  /*0780*/  @!P1 MOV R11, RZ ;  /* 0x000000ff000b9202 */ /* 0x000fe40000000f00 */
[----:B-1----:R-:W-:Y:S02]  /*0790*/  IADD3 R23, PT, PT, R15, 0x1, RZ ;  /* 0x000000010f177810 */ /* 0x002fe40007ffe0ff */
[----:B------:R-:W-:-:S03]  /*07a0*/  IADD3 R2, PT, PT, R2, R3, RZ ;  /* 0x0000000302027210 */ /* 0x000fc60007ffe0ff */
[----:B------:R-:W-:-:S04]  /*07b0*/  IMAD.WIDE.U32 R22, R23, 0x4, R8 ;  /* 0x0000000417167825 */ /* 0x000fc800078e0008 */
[----:B------:R-:W-:-:S04]  /*07c0*/  IMAD.WIDE.U32 R18, R2, 0x4, R6 ;  /* 0x0000000402127825 */ /* 0x000fc800078e0006 */
[----:B--2---:R-:W-:-:S05]  /*07d0*/  FFMA R11, R20, R12, R11 ;  /* 0x0000000c140b7223 */ /* 0x004fca000000000b */
[----:B------:R1:W-:Y:S04]  /*07e0*/  STG.E desc[UR4][R16.64], R11 ;  /* 0x0000000b10007986 */ /* 0x0003e8000c101904 */
[----:B------:R-:W2:Y:S04]  /*07f0*/  LDG.E R22, desc[UR4][R22.64] ;  /* 0x0000000416167981 */ /* 0x000ea8000c1e1900 */
[----:B------:R-:W2:Y:S01]  /*0800*/  LDG.E R18, desc[UR4][R18.64] ;  /* 0x0000000412127981 */ /* 0x000ea2000c1e1900 */
[----:B------:R-:W-:Y:S01]  /*0810*/  IADD3 R21, PT, PT, R15, 0x2, RZ ;  /* 0x000000020f157810 */ /* 0x000fe20007ffe0ff */
[----:B------:R-:W-:-:S04]  /*0820*/  IMAD.IADD R2, R2, 0x1, R3 ;  /* 0x0000000102027824 */ /* 0x000fc800078e0203 */
[----:B------:R-:W-:-:S04]  /*0830*/  IMAD.WIDE.U32 R20, R21, 0x4, R8 ;  /* 0x0000000415147825 */ /* 0x000fc800078e0008 */
[----:B------:R-:W-:-:S04]  /*0840*/  IMAD.WIDE.U32 R12, R2, 0x4, R6 ;  /* 0x00000004020c7825 */ /* 0x000fc800078e0006 */
[----:B--2---:R-:W-:-:S05]  /*0850*/  FFMA R25, R22, R18, R11 ;  /* 0x0000001216197223 */ /* 0x004fca000000000b */
[----:B------:R2:W-:Y:S04]  /*0860*/  STG.E desc[UR4][R16.64], R25 ;  /* 0x0000001910007986 */ /* 0x0005e8000c101904 */
[----:B------:R-:W3:Y:S04]  /*0870*/  LDG.E R20, desc[UR4][R20.64] ;  /* 0x0000000414147981 */ /* 0x000ee8000c1e1900 */
[----:B------:R-:W3:Y:S01]  /*0880*/  LDG.E R12, desc[UR4][R12.64] ;  /* 0x000000040c0c7981 */ /* 0x000ee2000c1e1900 */
[----:B-1----:R-:W-:Y:S02]  /*0890*/  IADD3 R11, PT, PT, R15, 0x3, RZ ;  /* 0x000000030f0b7810 */ /* 0x002fe40007ffe0ff */
[----:B------:R-:W-:-:S03]  /*08a0*/  IADD3 R23, PT, PT, R2, R3, RZ ;  /* 0x0000000302177210 */ /* 0x000fc60007ffe0ff */
[----:B------:R-:W-:-:S04]  /*08b0*/  IMAD.WIDE.U32 R8, R11, 0x4, R8 ;  /* 0x000000040b087825 */ /* 0x000fc800078e0008 */
[----:B------:R-:W-:-:S04]  /*08c0*/  IMAD.WIDE.U32 R6, R23, 0x4, R6 ;  /* 0x0000000417067825 */ /* 0x000fc800078e0006 */
[----:B---3--:R-:W-:-:S05]  /*08d0*/  FFMA R15, R20, R12, R25 ;  /* 0x0000000c140f7223 */ /* 0x008fca0000000019 */
[----:B------:R2:W-:Y:S04]  /*08e0*/  STG.E desc[UR4][R16.64], R15 ;  /* 0x0000000f10007986 */ /* 0x0005e8000c101904 */
[----:B------:R-:W3:Y:S04]  /*08f0*/  LDG.E R8, desc[UR4][R8.64] ;  /* 0x0000000408087981 */ /* 0x000ee8000c1e1900 */
[----:B------:R-:W3:Y:S01]  /*0900*/  LDG.E R6, desc[UR4][R6.64] ;  /* 0x0000000406067981 */ /* 0x000ee2000c1e1900 */
[----:B------:R-:W-:Y:S01]  /*0910*/  IADD3 R4, PT, PT, R4, 0x4, RZ ;  /* 0x0000000404047810 */ /* 0x000fe20007ffe0ff */
[----:B---3--:R-:W-:-:S05]  /*0920*/  FFMA R11, R8, R6, R15 ;  /* 0x00000006080b7223 */ /* 0x008fca000000000f */
[----:B------:R2:W-:Y:S02]  /*0930*/  STG.E desc[UR4][R16.64], R11 ;  /* 0x0000000b10007986 */ /* 0x0005e4000c101904 */
.L_x_6:
[----:B------:R-:W-:Y:S05]  /*0940*/  @!P0 EXIT ;  /* 0x000000000000894d */ /* 0x000fea0003800000 */
[----:B------:R-:W-:Y:S02]  /*0950*/  ISETP.NE.AND P1, PT, R14, 0x1, PT ;  /* 0x000000010e00780c */ /* 0x000fe40003f25270 */
[----:B------:R-:W-:-:S04]  /*0960*/  LOP3.LUT R10, R10, 0x1, RZ, 0xc0, !PT ;  /* 0x000000010a0a7812 */ /* 0x000fc800078ec0ff */
[----:B------:R-:W-:-:S07]  /*0970*/  ISETP.NE.U32.AND P0, PT, R10, 0x1, PT ;  /* 0x000000010a00780c */ /* 0x000fce0003f05070 */
[----:B------:R-:W-:Y:S06]  /*0980*/  @!P1 BRA `(.L_x_7) ;  /* 0x0000000000589947 */ /* 0x000fec0003800000 */
[----:B------:R-:W3:Y:S01]  /*0990*/  LDC.64 R8, c[0x0][0x388] ;  /* 0x0000e200ff087b82 */ /* 0x000ee20000000a00 */
[C---:B------:R-:W-:Y:S01]  /*09a0*/  ISETP.NE.AND P1, PT, R4.reuse, RZ, PT ;  /* 0x000000ff0400720c */ /* 0x040fe20003f25270 */
[----:B------:R-:W-:Y:S01]  /*09b0*/  IMAD R2, R4, R3, R0 ;  /* 0x0000000304027224 */ /* 0x000fe200078e0200 */
[----:B------:R-:W-:-:S05]  /*09c0*/  IADD3 R19, PT, PT, R5, R4, RZ ;  /* 0x0000000405137210 */ /* 0x000fca0007ffe0ff */
[----:B------:R-:W2:Y:S06]  /*09d0*/  LDC.64 R6, c[0x0][0x380] ;  /* 0x0000e000ff067b82 */ /* 0x000eac0000000a00 */
[----:B------:R4:W-:Y:S01]  /*09e0*/  @!P1 STG.E desc[UR4][R16.64], RZ ;  /* 0x000000ff10009986 */ /* 0x0009e2000c101904 */
[----:B---3--:R-:W-:-:S06]  /*09f0*/  IMAD.WIDE.U32 R12, R19, 0x4, R8 ;  /* 0x00000004130c7825 */ /* 0x008fcc00078e0008 */
[----:B------:R-:W3:Y:S01]  /*0a00*/  LDG.E R12, desc[UR4][R12.64] ;  /* 0x000000040c0c7981 */ /* 0x000ee2000c1e1900 */
[----:B--2---:R-:W-:-:S06]  /*0a10*/  IMAD.WIDE.U32 R14, R2, 0x4, R6 ;  /* 0x00000004020e7825 */ /* 0x004fcc00078e0006 */
[----:B------:R-:W3:Y:S01]  /*0a20*/  LDG.E R14, desc[UR4][R14.64] ;  /* 0x000000040e0e7981 */ /* 0x000ee2000c1e1900 */
[----:B------:R-:W-:Y:S02]  /*0a30*/  @!P1 MOV R11, RZ ;  /* 0x000000ff000b9202 */ /* 0x000fe40000000f00 */
[----:B------:R-:W-:Y:S02]  /*0a40*/  IADD3 R21, PT, PT, R19, 0x1, RZ ;  /* 0x0000000113157810 */ /* 0x000fe40007ffe0ff */
[----:B-1----:R-:W-:-:S03]  /*0a50*/  IADD3 R23, PT, PT, R2, R3, RZ ;  /* 0x0000000302177210 */ /* 0x002fc60007ffe0ff */
[----:B------:R-:W-:-:S04]  /*0a60*/  IMAD.WIDE.U32 R8, R21, 0x4, R8 ;  /* 0x0000000415087825 */ /* 0x000fc800078e0008 */
[----:B------:R-:W-:-:S04]  /*0a70*/  IMAD.WIDE.U32 R6, R23, 0x4, R6 ;  /* 0x0000000417067825 */ /* 0x000fc800078e0006 */
[----:B---3--:R-:W-:-:S05]  /*0a80*/  FFMA R19, R12, R14, R11 ;  /* 0x0000000e0c137223 */ /* 0x008fca000000000b */
[----:B------:R4:W-:Y:S04]  /*0a90*/  STG.E desc[UR4][R16.64], R19 ;  /* 0x0000001310007986 */ /* 0x0009e8000c101904 */
[----:B------:R-:W2:Y:S04]  /*0aa0*/  LDG.E R8, desc[UR4][R8.64] ;  /* 0x0000000408087981 */ /* 0x000ea8000c1e1900 */
[----:B------:R-:W2:Y:S01]  /*0ab0*/  LDG.E R6, desc[UR4][R6.64] ;  /* 0x0000000406067981 */ /* 0x000ea2000c1e1900 */
[----:B------:R-:W-:Y:S01]  /*0ac0*/  IADD3 R4, PT, PT, R4, 0x2, RZ ;  /* 0x0000000204047810 */ /* 0x000fe20007ffe0ff */
[----:B--2---:R-:W-:-:S05]  /*0ad0*/  FFMA R11, R8, R6, R19 ;  /* 0x00000006080b7223 */ /* 0x004fca0000000013 */
[----:B------:R4:W-:Y:S02]  /*0ae0*/  STG.E desc[UR4][R16.64], R11 ;  /* 0x0000000b10007986 */ /* 0x0009e4000c101904 */
.L_x_7:
[----:B------:R-:W-:Y:S05]  /*0af0*/  @P0 EXIT ;  /* 0x000000000000094d */ /* 0x000fea0003800000 */
[----:B------:R-:W3:Y:S01]  /*0b00*/  LDC.64 R6, c[0x0][0x388] ;  /* 0x0000e200ff067b82 */ /* 0x000ee20000000a00 */
[----:B------:R-:W-:Y:S01]  /*0b10*/  ISETP.NE.AND P0, PT, R4, RZ, PT ;  /* 0x000000ff0400720c */ /* 0x000fe20003f05270 */
[-C--:B------:R-:W-:Y:S01]  /*0b20*/  IMAD R13, R3, R4.reuse, R0 ;  /* 0x00000004030d7224 */ /* 0x080fe200078e0200 */
[----:B------:R-:W-:-:S05]  /*0b30*/  IADD3 R5, PT, PT, R5, R4, RZ ;  /* 0x0000000405057210 */ /* 0x000fca0007ffe0ff */
[----:B------:R-:W5:Y:S06]  /*0b40*/  LDC.64 R8, c[0x0][0x380] ;  /* 0x0000e000ff087b82 */ /* 0x000f6c0000000a00 */
[----:B------:R-:W-:Y:S01]  /*0b50*/  @!P0 STG.E desc[UR4][R16.64], RZ ;  /* 0x000000ff10008986 */ /* 0x000fe2000c101904 */
[----:B---3--:R-:W-:-:S06]  /*0b60*/  IMAD.WIDE.U32 R2, R5, 0x4, R6 ;  /* 0x0000000405027825 */ /* 0x008fcc00078e0006 */
[----:B------:R-:W3:Y:S01]  /*0b70*/  LDG.E R2, desc[UR4][R2.64] ;  /* 0x0000000402027981 */ /* 0x000ee2000c1e1900 */
[----:B-----5:R-:W-:-:S06]  /*0b80*/  IMAD.WIDE.U32 R4, R13, 0x4, R8 ;  /* 0x000000040d047825 */ /* 0x020fcc00078e0008 */
[----:B------:R-:W3:Y:S01]  /*0b90*/  LDG.E R4, desc[UR4][R4.64] ;  /* 0x0000000404047981 */ /* 0x000ee2000c1e1900 */
[----:B--2-4-:R-:W-:-:S05]  /*0ba0*/  @!P0 MOV R11, RZ ;  /* 0x000000ff000b8202 */ /* 0x014fca0000000f00 */
[----:B---3--:R-:W-:-:S05]  /*0bb0*/  FFMA R11, R2, R4, R11 ;  /* 0x00000004020b7223 */ /* 0x008fca000000000b */
[----:B------:R-:W-:Y:S01]  /*0bc0*/  STG.E desc[UR4][R16.64], R11 ;  /* 0x0000000b10007986 */ /* 0x000fe2000c101904 */
[----:B------:R-:W-:Y:S05]  /*0bd0*/  EXIT ;  /* 0x000000000000794d */ /* 0x000fea0003800000 */
.L_x_8:
        /* <DEDUP_REMOVED lines=10> */
.L_x_11:


//--------------------- .nv.shared.sgemmNN        --------------------------
	.section	.nv.shared.sgemmNN,"aw",@nobits
	.sectionflags	@""
	.align	4
.nv.shared.sgemmNN:
	.zero		2112


//--------------------- .nv.shared.reserved.0     --------------------------
	.section	.nv.shared.reserved.0,"aw",@nobits
	.weak		__nv_reservedSMEM_offset_0_alias
	.size		__nv_reservedSMEM_offset_0_alias, 0, 64
	.other		__nv_reservedSMEM_offset_0_alias,@"STO_CUDA_RESERVED_SHARED STV_DEFAULT"
__nv_reservedSMEM_offset_0_alias:
	.zero		0
	.zero		64


//--------------------- .nv.shared.sgemmNT        --------------------------
	.section	.nv.shared.sgemmNT,"aw",@nobits
	.sectionflags	@""
	.align	4
.nv.shared.sgemmNT:
	.zero		2048


//--------------------- .nv.constant0.sgemmNN     --------------------------
	.section	.nv.constant0.sgemmNN,"a",@progbits
	.sectionflags	@""
	.align	4
.nv.constant0.sgemmNN:
	.zero		952


//--------------------- .nv.constant0.sgemmNT     --------------------------
	.section	.nv.constant0.sgemmNT,"a",@progbits
	.sectionflags	@""
	.align	4
.nv.constant0.sgemmNT:
	.zero		952


//--------------------- .nv.constant0._Z5sgemmPKfS0_Pfiii --------------------------
	.section	.nv.constant0._Z5sgemmPKfS0_Pfiii,"a",@progbits
	.sectionflags	@""
	.align	4
.nv.constant0._Z5sgemmPKfS0_Pfiii:
	.zero		932


//--------------------- SYMBOLS --------------------------

	.type		.nv.reservedSmem.offset0,@object
	.size		.nv.reservedSmem.offset0,0x4
	.type		.nv.reservedSmem.cap,@object
	.size		.nv.reservedSmem.cap,0x4
